//
// Generated by NVIDIA NVVM Compiler
//
// Compiler Build ID: CL-36424714
// Cuda compilation tools, release 13.0, V13.0.88
// Based on NVVM 20.0.0
//

.version 9.0
.target sm_100
.address_size 64

	// .globl	_Z12vertexShaderPiS_P6float3S_
.global .align 1 .b8 _ZN34_INTERNAL_0ecebcdf_4_k_cu_21201e0f4cuda3std3__45__cpo5beginE[1];
.global .align 1 .b8 _ZN34_INTERNAL_0ecebcdf_4_k_cu_21201e0f4cuda3std3__45__cpo3endE[1];
.global .align 1 .b8 _ZN34_INTERNAL_0ecebcdf_4_k_cu_21201e0f4cuda3std3__45__cpo6cbeginE[1];
.global .align 1 .b8 _ZN34_INTERNAL_0ecebcdf_4_k_cu_21201e0f4cuda3std3__45__cpo4cendE[1];
.global .align 1 .b8 _ZN34_INTERNAL_0ecebcdf_4_k_cu_21201e0f4cuda3std3__45__cpo6rbeginE[1];
.global .align 1 .b8 _ZN34_INTERNAL_0ecebcdf_4_k_cu_21201e0f4cuda3std3__45__cpo4rendE[1];
.global .align 1 .b8 _ZN34_INTERNAL_0ecebcdf_4_k_cu_21201e0f4cuda3std3__45__cpo7crbeginE[1];
.global .align 1 .b8 _ZN34_INTERNAL_0ecebcdf_4_k_cu_21201e0f4cuda3std3__45__cpo5crendE[1];
.global .align 1 .b8 _ZN34_INTERNAL_0ecebcdf_4_k_cu_21201e0f4cuda3std3__436_GLOBAL__N__0ecebcdf_4_k_cu_21201e0f6ignoreE[1];
.global .align 1 .b8 _ZN34_INTERNAL_0ecebcdf_4_k_cu_21201e0f4cuda3std3__419piecewise_constructE[1];
.global .align 1 .b8 _ZN34_INTERNAL_0ecebcdf_4_k_cu_21201e0f4cuda3std3__48in_placeE[1];
.global .align 1 .b8 _ZN34_INTERNAL_0ecebcdf_4_k_cu_21201e0f4cuda3std3__420unreachable_sentinelE[1];
.global .align 1 .b8 _ZN34_INTERNAL_0ecebcdf_4_k_cu_21201e0f4cuda3std3__47nulloptE[1];
.global .align 1 .b8 _ZN34_INTERNAL_0ecebcdf_4_k_cu_21201e0f4cuda3std3__48unexpectE[1];
.global .align 1 .b8 _ZN34_INTERNAL_0ecebcdf_4_k_cu_21201e0f4cuda3std6ranges3__45__cpo4swapE[1];
.global .align 1 .b8 _ZN34_INTERNAL_0ecebcdf_4_k_cu_21201e0f4cuda3std6ranges3__45__cpo9iter_moveE[1];
.global .align 1 .b8 _ZN34_INTERNAL_0ecebcdf_4_k_cu_21201e0f4cuda3std6ranges3__45__cpo5beginE[1];
.global .align 1 .b8 _ZN34_INTERNAL_0ecebcdf_4_k_cu_21201e0f4cuda3std6ranges3__45__cpo3endE[1];
.global .align 1 .b8 _ZN34_INTERNAL_0ecebcdf_4_k_cu_21201e0f4cuda3std6ranges3__45__cpo6cbeginE[1];
.global .align 1 .b8 _ZN34_INTERNAL_0ecebcdf_4_k_cu_21201e0f4cuda3std6ranges3__45__cpo4cendE[1];
.global .align 1 .b8 _ZN34_INTERNAL_0ecebcdf_4_k_cu_21201e0f4cuda3std6ranges3__45__cpo7advanceE[1];
.global .align 1 .b8 _ZN34_INTERNAL_0ecebcdf_4_k_cu_21201e0f4cuda3std6ranges3__45__cpo9iter_swapE[1];
.global .align 1 .b8 _ZN34_INTERNAL_0ecebcdf_4_k_cu_21201e0f4cuda3std6ranges3__45__cpo4nextE[1];
.global .align 1 .b8 _ZN34_INTERNAL_0ecebcdf_4_k_cu_21201e0f4cuda3std6ranges3__45__cpo4prevE[1];
.global .align 1 .b8 _ZN34_INTERNAL_0ecebcdf_4_k_cu_21201e0f4cuda3std6ranges3__45__cpo4dataE[1];
.global .align 1 .b8 _ZN34_INTERNAL_0ecebcdf_4_k_cu_21201e0f4cuda3std6ranges3__45__cpo5cdataE[1];
.global .align 1 .b8 _ZN34_INTERNAL_0ecebcdf_4_k_cu_21201e0f4cuda3std6ranges3__45__cpo4sizeE[1];
.global .align 1 .b8 _ZN34_INTERNAL_0ecebcdf_4_k_cu_21201e0f4cuda3std6ranges3__45__cpo5ssizeE[1];
.global .align 1 .b8 _ZN34_INTERNAL_0ecebcdf_4_k_cu_21201e0f4cuda3std6ranges3__45__cpo8distanceE[1];
.global .align 1 .b8 _ZN34_INTERNAL_0ecebcdf_4_k_cu_21201e0f6thrust24THRUST_300001_SM_1000_NS8cuda_cub3parE[1];
.global .align 1 .b8 _ZN34_INTERNAL_0ecebcdf_4_k_cu_21201e0f6thrust24THRUST_300001_SM_1000_NS8cuda_cub10par_nosyncE[1];
.global .align 1 .b8 _ZN34_INTERNAL_0ecebcdf_4_k_cu_21201e0f6thrust24THRUST_300001_SM_1000_NS6system6detail10sequential3seqE[1];
.global .align 1 .b8 _ZN34_INTERNAL_0ecebcdf_4_k_cu_21201e0f6thrust24THRUST_300001_SM_1000_NS12placeholders2_1E[1];
.global .align 1 .b8 _ZN34_INTERNAL_0ecebcdf_4_k_cu_21201e0f6thrust24THRUST_300001_SM_1000_NS12placeholders2_2E[1];
.global .align 1 .b8 _ZN34_INTERNAL_0ecebcdf_4_k_cu_21201e0f6thrust24THRUST_300001_SM_1000_NS12placeholders2_3E[1];
.global .align 1 .b8 _ZN34_INTERNAL_0ecebcdf_4_k_cu_21201e0f6thrust24THRUST_300001_SM_1000_NS12placeholders2_4E[1];
.global .align 1 .b8 _ZN34_INTERNAL_0ecebcdf_4_k_cu_21201e0f6thrust24THRUST_300001_SM_1000_NS12placeholders2_5E[1];
.global .align 1 .b8 _ZN34_INTERNAL_0ecebcdf_4_k_cu_21201e0f6thrust24THRUST_300001_SM_1000_NS12placeholders2_6E[1];
.global .align 1 .b8 _ZN34_INTERNAL_0ecebcdf_4_k_cu_21201e0f6thrust24THRUST_300001_SM_1000_NS12placeholders2_7E[1];
.global .align 1 .b8 _ZN34_INTERNAL_0ecebcdf_4_k_cu_21201e0f6thrust24THRUST_300001_SM_1000_NS12placeholders2_8E[1];
.global .align 1 .b8 _ZN34_INTERNAL_0ecebcdf_4_k_cu_21201e0f6thrust24THRUST_300001_SM_1000_NS12placeholders2_9E[1];
.global .align 1 .b8 _ZN34_INTERNAL_0ecebcdf_4_k_cu_21201e0f6thrust24THRUST_300001_SM_1000_NS12placeholders3_10E[1];
.global .align 1 .b8 _ZN34_INTERNAL_0ecebcdf_4_k_cu_21201e0f6thrust24THRUST_300001_SM_1000_NS3seqE[1];

.visible .entry _Z12vertexShaderPiS_P6float3S_(
	.param .u64 .ptr .align 1 _Z12vertexShaderPiS_P6float3S__param_0,
	.param .u64 .ptr .align 1 _Z12vertexShaderPiS_P6float3S__param_1,
	.param .u64 .ptr .align 1 _Z12vertexShaderPiS_P6float3S__param_2,
	.param .u64 .ptr .align 1 _Z12vertexShaderPiS_P6float3S__param_3
)
{


	ret;

}
	// .globl	_Z17rasterizeTrianglePiS_P6float3P4int3P8fragmentS1_S_
.visible .entry _Z17rasterizeTrianglePiS_P6float3P4int3P8fragmentS1_S_(
	.param .u64 .ptr .align 1 _Z17rasterizeTrianglePiS_P6float3P4int3P8fragmentS1_S__param_0,
	.param .u64 .ptr .align 1 _Z17rasterizeTrianglePiS_P6float3P4int3P8fragmentS1_S__param_1,
	.param .u64 .ptr .align 1 _Z17rasterizeTrianglePiS_P6float3P4int3P8fragmentS1_S__param_2,
	.param .u64 .ptr .align 1 _Z17rasterizeTrianglePiS_P6float3P4int3P8fragmentS1_S__param_3,
	.param .u64 .ptr .align 1 _Z17rasterizeTrianglePiS_P6float3P4int3P8fragmentS1_S__param_4,
	.param .u64 .ptr .align 1 _Z17rasterizeTrianglePiS_P6float3P4int3P8fragmentS1_S__param_5,
	.param .u64 .ptr .align 1 _Z17rasterizeTrianglePiS_P6float3P4int3P8fragmentS1_S__param_6
)
{
	.reg .pred 	%p<33>;
	.reg .b32 	%r<58>;
	.reg .b32 	%f<83>;
	.reg .b64 	%rd<31>;
	.reg .b64 	%fd<33>;

	ld.param.u64 	%rd7, [_Z17rasterizeTrianglePiS_P6float3P4int3P8fragmentS1_S__param_0];
	ld.param.u64 	%rd8, [_Z17rasterizeTrianglePiS_P6float3P4int3P8fragmentS1_S__param_1];
	ld.param.u64 	%rd9, [_Z17rasterizeTrianglePiS_P6float3P4int3P8fragmentS1_S__param_2];
	ld.param.u64 	%rd10, [_Z17rasterizeTrianglePiS_P6float3P4int3P8fragmentS1_S__param_3];
	ld.param.u64 	%rd6, [_Z17rasterizeTrianglePiS_P6float3P4int3P8fragmentS1_S__param_6];
	cvta.to.global.u64 	%rd1, %rd8;
	cvta.to.global.u64 	%rd2, %rd7;
	cvta.to.global.u64 	%rd11, %rd9;
	cvta.to.global.u64 	%rd12, %rd10;
	mov.u32 	%r1, %ctaid.x;
	mul.wide.u32 	%rd13, %r1, 12;
	add.s64 	%rd14, %rd12, %rd13;
	ld.global.u32 	%r23, [%rd14];
	ld.global.u32 	%r24, [%rd14+4];
	ld.global.u32 	%r25, [%rd14+8];
	mul.wide.s32 	%rd15, %r23, 12;
	add.s64 	%rd16, %rd11, %rd15;
	ld.global.f32 	%f1, [%rd16];
	ld.global.f32 	%f2, [%rd16+4];
	mul.wide.s32 	%rd17, %r24, 12;
	add.s64 	%rd18, %rd11, %rd17;
	ld.global.f32 	%f3, [%rd18];
	ld.global.f32 	%f4, [%rd18+4];
	mul.wide.s32 	%rd19, %r25, 12;
	add.s64 	%rd20, %rd11, %rd19;
	ld.global.f32 	%f5, [%rd20];
	ld.global.f32 	%f6, [%rd20+4];
	sub.f32 	%f22, %f3, %f1;
	sub.f32 	%f23, %f4, %f2;
	sub.f32 	%f24, %f5, %f1;
	sub.f32 	%f25, %f6, %f2;
	mul.f32 	%f26, %f22, %f25;
	mul.f32 	%f27, %f23, %f24;
	setp.lt.f32 	%p1, %f26, %f27;
	@%p1 bra 	$L__BB1_11;
	cvt.f64.f32 	%fd1, %f1;
	fma.rn.f64 	%fd2, %fd1, 0d3FE0000000000000, 0d3FE0000000000000;
	ld.global.u32 	%r55, [%rd2];
	cvt.rn.f64.s32 	%fd3, %r55;
	mul.f64 	%fd4, %fd2, %fd3;
	cvt.rn.f32.f64 	%f28, %fd4;
	cvt.f64.f32 	%fd5, %f2;
	fma.rn.f64 	%fd6, %fd5, 0d3FE0000000000000, 0d3FE0000000000000;
	ld.global.u32 	%r54, [%rd1];
	cvt.rn.f64.s32 	%fd7, %r54;
	mul.f64 	%fd8, %fd6, %fd7;
	cvt.rn.f32.f64 	%f7, %fd8;
	cvt.f64.f32 	%fd9, %f3;
	fma.rn.f64 	%fd10, %fd9, 0d3FE0000000000000, 0d3FE0000000000000;
	mul.f64 	%fd11, %fd10, %fd3;
	cvt.rn.f32.f64 	%f29, %fd11;
	cvt.f64.f32 	%fd12, %f4;
	fma.rn.f64 	%fd13, %fd12, 0d3FE0000000000000, 0d3FE0000000000000;
	mul.f64 	%fd14, %fd13, %fd7;
	cvt.rn.f32.f64 	%f30, %fd14;
	cvt.f64.f32 	%fd15, %f5;
	fma.rn.f64 	%fd16, %fd15, 0d3FE0000000000000, 0d3FE0000000000000;
	mul.f64 	%fd17, %fd16, %fd3;
	cvt.rn.f32.f64 	%f8, %fd17;
	cvt.f64.f32 	%fd18, %f6;
	fma.rn.f64 	%fd19, %fd18, 0d3FE0000000000000, 0d3FE0000000000000;
	mul.f64 	%fd20, %fd19, %fd7;
	cvt.rn.f32.f64 	%f9, %fd20;
	setp.lt.f32 	%p2, %f29, %f8;
	selp.f32 	%f31, %f29, %f8, %p2;
	setp.gt.f32 	%p3, %f31, %f28;
	selp.f32 	%f32, %f28, %f31, %p3;
	setp.lt.f32 	%p4, %f32, 0f00000000;
	selp.f32 	%f33, 0f00000000, %f32, %p4;
	cvt.rzi.s32.f32 	%r26, %f33;
	setp.lt.f32 	%p5, %f30, %f9;
	selp.f32 	%f34, %f30, %f9, %p5;
	setp.gt.f32 	%p6, %f34, %f7;
	selp.f32 	%f35, %f7, %f34, %p6;
	setp.lt.f32 	%p7, %f35, 0f00000000;
	selp.f32 	%f36, 0f00000000, %f35, %p7;
	cvt.rzi.s32.f32 	%r27, %f36;
	add.s32 	%r28, %r55, -1;
	cvt.rn.f32.s32 	%f37, %r28;
	setp.gt.f32 	%p8, %f29, %f8;
	selp.f32 	%f38, %f29, %f8, %p8;
	setp.lt.f32 	%p9, %f38, %f28;
	selp.f32 	%f39, %f28, %f38, %p9;
	cvt.rzi.s32.f32 	%r29, %f39;
	cvt.rn.f32.s32 	%f40, %r29;
	setp.gt.f32 	%p10, %f39, %f40;
	cvt.rn.f64.s32 	%fd21, %r29;
	add.f64 	%fd22, %fd21, 0d3FF0000000000000;
	cvt.rn.f32.f64 	%f41, %fd22;
	selp.f32 	%f42, %f41, %f39, %p10;
	setp.gt.f32 	%p11, %f42, %f37;
	selp.f32 	%f43, %f37, %f42, %p11;
	cvt.rzi.s32.f32 	%r30, %f43;
	add.s32 	%r31, %r54, -1;
	cvt.rn.f32.s32 	%f44, %r31;
	setp.gt.f32 	%p12, %f30, %f9;
	selp.f32 	%f45, %f30, %f9, %p12;
	setp.lt.f32 	%p13, %f45, %f7;
	selp.f32 	%f46, %f7, %f45, %p13;
	cvt.rzi.s32.f32 	%r32, %f46;
	cvt.rn.f32.s32 	%f47, %r32;
	setp.gt.f32 	%p14, %f46, %f47;
	cvt.rn.f64.s32 	%fd23, %r32;
	add.f64 	%fd24, %fd23, 0d3FF0000000000000;
	cvt.rn.f32.f64 	%f48, %fd24;
	selp.f32 	%f49, %f48, %f46, %p14;
	setp.gt.f32 	%p15, %f49, %f44;
	selp.f32 	%f50, %f44, %f49, %p15;
	cvt.rzi.s32.f32 	%r33, %f50;
	sub.s32 	%r34, %r30, %r26;
	cvt.rn.f32.s32 	%f51, %r34;
	mul.f32 	%f52, %f51, 0f3D800000;
	cvt.rzi.s32.f32 	%r35, %f52;
	cvt.rn.f32.s32 	%f53, %r35;
	setp.gt.f32 	%p16, %f52, %f53;
	cvt.rn.f64.s32 	%fd25, %r35;
	add.f64 	%fd26, %fd25, 0d3FF0000000000000;
	cvt.rn.f32.f64 	%f54, %fd26;
	selp.f32 	%f55, %f54, %f52, %p16;
	cvt.rzi.s32.f32 	%r4, %f55;
	sub.s32 	%r36, %r33, %r27;
	cvt.rn.f32.s32 	%f56, %r36;
	mul.f32 	%f57, %f56, 0f3D800000;
	cvt.rzi.s32.f32 	%r37, %f57;
	cvt.rn.f32.s32 	%f58, %r37;
	setp.gt.f32 	%p17, %f57, %f58;
	cvt.rn.f64.s32 	%fd27, %r37;
	add.f64 	%fd28, %fd27, 0d3FF0000000000000;
	cvt.rn.f32.f64 	%f59, %fd28;
	selp.f32 	%f60, %f59, %f57, %p17;
	cvt.rzi.s32.f32 	%r5, %f60;
	mov.u32 	%r6, %tid.x;
	and.b32  	%r38, %r6, 15;
	mad.lo.s32 	%r7, %r4, %r38, %r26;
	shr.u32 	%r39, %r6, 4;
	mad.lo.s32 	%r8, %r5, %r39, %r27;
	sub.f32 	%f10, %f30, %f9;
	sub.f32 	%f11, %f28, %f8;
	sub.f32 	%f12, %f8, %f29;
	sub.f32 	%f61, %f7, %f9;
	mul.f32 	%f62, %f12, %f61;
	fma.rn.f32 	%f13, %f11, %f10, %f62;
	cvt.rn.f32.s32 	%f63, %r7;
	add.s32 	%r40, %r7, %r4;
	cvt.rn.f32.s32 	%f14, %r40;
	cvt.rn.f32.s32 	%f64, %r55;
	setp.lt.f32 	%p18, %f14, %f64;
	selp.f32 	%f65, %f14, %f64, %p18;
	setp.leu.f32 	%p19, %f65, %f63;
	@%p19 bra 	$L__BB1_10;
	add.s32 	%r41, %r8, %r5;
	cvt.rn.f32.s32 	%f15, %r41;
	sub.f32 	%f16, %f9, %f7;
	cvta.to.global.u64 	%rd3, %rd6;
	mov.u32 	%r51, %r7;
$L__BB1_3:
	cvt.rn.f32.s32 	%f66, %r54;
	setp.lt.f32 	%p20, %f15, %f66;
	selp.f32 	%f67, %f15, %f66, %p20;
	cvt.rn.f32.s32 	%f68, %r8;
	setp.leu.f32 	%p21, %f67, %f68;
	@%p21 bra 	$L__BB1_9;
	cvt.rn.f64.s32 	%fd29, %r51;
	add.f64 	%fd30, %fd29, 0d3FE0000000000000;
	cvt.rn.f32.f64 	%f69, %fd30;
	sub.f32 	%f70, %f69, %f8;
	mul.f32 	%f17, %f10, %f70;
	mul.f32 	%f18, %f16, %f70;
	mov.u32 	%r53, %r8;
$L__BB1_5:
	cvt.rn.f64.s32 	%fd31, %r53;
	add.f64 	%fd32, %fd31, 0d3FE0000000000000;
	cvt.rn.f32.f64 	%f71, %fd32;
	sub.f32 	%f72, %f71, %f9;
	fma.rn.f32 	%f73, %f12, %f72, %f17;
	div.rn.f32 	%f19, %f73, %f13;
	fma.rn.f32 	%f74, %f11, %f72, %f18;
	div.rn.f32 	%f20, %f74, %f13;
	mov.f32 	%f75, 0f3F800000;
	sub.f32 	%f76, %f75, %f19;
	sub.f32 	%f21, %f76, %f20;
	setp.ltu.f32 	%p22, %f19, 0f00000000;
	setp.ge.f32 	%p23, %f20, 0f00000000;
	setp.ge.f32 	%p24, %f21, 0f00000000;
	and.pred  	%p25, %p23, %p24;
	not.pred 	%p27, %p25;
	or.pred  	%p28, %p22, %p27;
	@%p28 bra 	$L__BB1_7;
	ld.param.u64 	%rd30, [_Z17rasterizeTrianglePiS_P6float3P4int3P8fragmentS1_S__param_5];
	ld.global.u32 	%r42, [%rd2];
	mad.lo.s32 	%r43, %r42, %r53, %r51;
	cvta.to.global.u64 	%rd21, %rd30;
	mul.wide.s32 	%rd22, %r43, 12;
	add.s64 	%rd23, %rd21, %rd22;
	st.global.f32 	[%rd23], %f19;
	st.global.f32 	[%rd23+4], %f20;
	st.global.f32 	[%rd23+8], %f21;
	ld.global.u32 	%r44, [%rd2];
	mad.lo.s32 	%r45, %r44, %r53, %r51;
	mul.wide.s32 	%rd24, %r45, 4;
	add.s64 	%rd25, %rd3, %rd24;
	st.global.u32 	[%rd25], %r1;
	ld.global.u32 	%r54, [%rd1];
$L__BB1_7:
	add.s32 	%r53, %r53, 1;
	cvt.rn.f32.s32 	%f77, %r53;
	cvt.rn.f32.s32 	%f78, %r54;
	setp.lt.f32 	%p29, %f15, %f78;
	selp.f32 	%f79, %f15, %f78, %p29;
	setp.gt.f32 	%p30, %f79, %f77;
	@%p30 bra 	$L__BB1_5;
	ld.global.u32 	%r55, [%rd2];
$L__BB1_9:
	add.s32 	%r51, %r51, 1;
	cvt.rn.f32.s32 	%f80, %r51;
	cvt.rn.f32.s32 	%f81, %r55;
	setp.lt.f32 	%p31, %f14, %f81;
	selp.f32 	%f82, %f14, %f81, %p31;
	setp.gt.f32 	%p32, %f82, %f80;
	@%p32 bra 	$L__BB1_3;
$L__BB1_10:
	ld.param.u64 	%rd29, [_Z17rasterizeTrianglePiS_P6float3P4int3P8fragmentS1_S__param_4];
	shl.b32 	%r46, %r1, 8;
	add.s32 	%r47, %r46, %r6;
	cvta.to.global.u64 	%rd26, %rd29;
	mul.wide.u32 	%rd27, %r47, 20;
	add.s64 	%rd28, %rd26, %rd27;
	st.global.u32 	[%rd28], %r7;
	st.global.u32 	[%rd28+4], %r8;
	st.global.u32 	[%rd28+8], %r4;
	st.global.u32 	[%rd28+12], %r5;
	st.global.u32 	[%rd28+16], %r1;
$L__BB1_11:
	ret;

}
	// .globl	_Z14fragmentShaderP6uchar4PiS1_P6float3P4int3P8fragmentS3_S1_
.visible .entry _Z14fragmentShaderP6uchar4PiS1_P6float3P4int3P8fragmentS3_S1_(
	.param .u64 .ptr .align 1 _Z14fragmentShaderP6uchar4PiS1_P6float3P4int3P8fragmentS3_S1__param_0,
	.param .u64 .ptr .align 1 _Z14fragmentShaderP6uchar4PiS1_P6float3P4int3P8fragmentS3_S1__param_1,
	.param .u64 .ptr .align 1 _Z14fragmentShaderP6uchar4PiS1_P6float3P4int3P8fragmentS3_S1__param_2,
	.param .u64 .ptr .align 1 _Z14fragmentShaderP6uchar4PiS1_P6float3P4int3P8fragmentS3_S1__param_3,
	.param .u64 .ptr .align 1 _Z14fragmentShaderP6uchar4PiS1_P6float3P4int3P8fragmentS3_S1__param_4,
	.param .u64 .ptr .align 1 _Z14fragmentShaderP6uchar4PiS1_P6float3P4int3P8fragmentS3_S1__param_5,
	.param .u64 .ptr .align 1 _Z14fragmentShaderP6uchar4PiS1_P6float3P4int3P8fragmentS3_S1__param_6,
	.param .u64 .ptr .align 1 _Z14fragmentShaderP6uchar4PiS1_P6float3P4int3P8fragmentS3_S1__param_7
)
{
	.reg .pred 	%p<10>;
	.reg .b32 	%r<50>;
	.reg .b32 	%f<33>;
	.reg .b64 	%rd<34>;
	.reg .b64 	%fd<40>;

	ld.param.u64 	%rd8, [_Z14fragmentShaderP6uchar4PiS1_P6float3P4int3P8fragmentS3_S1__param_0];
	ld.param.u64 	%rd13, [_Z14fragmentShaderP6uchar4PiS1_P6float3P4int3P8fragmentS3_S1__param_1];
	ld.param.u64 	%rd14, [_Z14fragmentShaderP6uchar4PiS1_P6float3P4int3P8fragmentS3_S1__param_2];
	ld.param.u64 	%rd10, [_Z14fragmentShaderP6uchar4PiS1_P6float3P4int3P8fragmentS3_S1__param_4];
	ld.param.u64 	%rd15, [_Z14fragmentShaderP6uchar4PiS1_P6float3P4int3P8fragmentS3_S1__param_5];
	ld.param.u64 	%rd11, [_Z14fragmentShaderP6uchar4PiS1_P6float3P4int3P8fragmentS3_S1__param_6];
	ld.param.u64 	%rd12, [_Z14fragmentShaderP6uchar4PiS1_P6float3P4int3P8fragmentS3_S1__param_7];
	cvta.to.global.u64 	%rd1, %rd14;
	cvta.to.global.u64 	%rd2, %rd13;
	cvta.to.global.u64 	%rd16, %rd15;
	mov.u32 	%r21, %tid.x;
	mov.u32 	%r22, %ctaid.x;
	shl.b32 	%r23, %r22, 8;
	add.s32 	%r24, %r23, %r21;
	mul.wide.u32 	%rd17, %r24, 20;
	add.s64 	%rd3, %rd16, %rd17;
	ld.global.u32 	%r43, [%rd3];
	ld.global.u32 	%r2, [%rd3+4];
	ld.global.u32 	%r25, [%rd3+8];
	ld.global.u32 	%r3, [%rd3+16];
	cvt.rn.f32.s32 	%f3, %r43;
	add.s32 	%r26, %r25, %r43;
	cvt.rn.f32.s32 	%f1, %r26;
	ld.global.u32 	%r47, [%rd2];
	cvt.rn.f32.s32 	%f4, %r47;
	setp.lt.f32 	%p1, %f1, %f4;
	selp.f32 	%f5, %f1, %f4, %p1;
	setp.leu.f32 	%p2, %f5, %f3;
	@%p2 bra 	$L__BB2_9;
	cvta.to.global.u64 	%rd18, %rd10;
	ld.global.u32 	%r27, [%rd3+12];
	add.s32 	%r28, %r27, %r2;
	cvt.rn.f32.s32 	%f2, %r28;
	ld.global.u32 	%r46, [%rd1];
	mul.wide.s32 	%rd19, %r3, 12;
	add.s64 	%rd4, %rd18, %rd19;
	cvta.to.global.u64 	%rd5, %rd12;
	cvta.to.global.u64 	%rd6, %rd11;
	cvta.to.global.u64 	%rd7, %rd8;
	cvt.rn.f32.s32 	%f8, %r2;
$L__BB2_2:
	cvt.rn.f32.s32 	%f6, %r46;
	setp.lt.f32 	%p3, %f2, %f6;
	selp.f32 	%f7, %f2, %f6, %p3;
	setp.leu.f32 	%p4, %f7, %f8;
	@%p4 bra 	$L__BB2_8;
	mov.u32 	%r45, %r2;
$L__BB2_4:
	ld.global.u32 	%r29, [%rd2];
	mad.lo.s32 	%r12, %r29, %r45, %r43;
	mul.wide.s32 	%rd20, %r12, 4;
	add.s64 	%rd21, %rd5, %rd20;
	ld.global.u32 	%r30, [%rd21];
	setp.ne.s32 	%p5, %r30, %r3;
	@%p5 bra 	$L__BB2_6;
	ld.param.u64 	%rd33, [_Z14fragmentShaderP6uchar4PiS1_P6float3P4int3P8fragmentS3_S1__param_3];
	ld.global.u32 	%r31, [%rd4];
	ld.global.u32 	%r32, [%rd4+4];
	ld.global.u32 	%r33, [%rd4+8];
	cvta.to.global.u64 	%rd22, %rd33;
	mul.wide.s32 	%rd23, %r31, 12;
	add.s64 	%rd24, %rd22, %rd23;
	ld.global.f32 	%f9, [%rd24];
	ld.global.f32 	%f10, [%rd24+4];
	ld.global.f32 	%f11, [%rd24+8];
	mul.wide.s32 	%rd25, %r32, 12;
	add.s64 	%rd26, %rd22, %rd25;
	ld.global.f32 	%f12, [%rd26];
	ld.global.f32 	%f13, [%rd26+4];
	ld.global.f32 	%f14, [%rd26+8];
	mul.wide.s32 	%rd27, %r33, 12;
	add.s64 	%rd28, %rd22, %rd27;
	ld.global.f32 	%f15, [%rd28];
	ld.global.f32 	%f16, [%rd28+4];
	ld.global.f32 	%f17, [%rd28+8];
	cvt.f64.f32 	%fd1, %f9;
	add.f64 	%fd2, %fd1, 0d3FF0000000000000;
	mul.f64 	%fd3, %fd2, 0d3FE0000000000000;
	mul.wide.s32 	%rd29, %r12, 12;
	add.s64 	%rd30, %rd6, %rd29;
	ld.global.f32 	%f18, [%rd30];
	cvt.f64.f32 	%fd4, %f18;
	cvt.f64.f32 	%fd5, %f12;
	add.f64 	%fd6, %fd5, 0d3FF0000000000000;
	mul.f64 	%fd7, %fd6, 0d3FE0000000000000;
	ld.global.f32 	%f19, [%rd30+4];
	cvt.f64.f32 	%fd8, %f19;
	mul.f64 	%fd9, %fd7, %fd8;
	fma.rn.f64 	%fd10, %fd3, %fd4, %fd9;
	cvt.f64.f32 	%fd11, %f15;
	add.f64 	%fd12, %fd11, 0d3FF0000000000000;
	mul.f64 	%fd13, %fd12, 0d3FE0000000000000;
	ld.global.f32 	%f20, [%rd30+8];
	cvt.f64.f32 	%fd14, %f20;
	fma.rn.f64 	%fd15, %fd13, %fd14, %fd10;
	cvt.rn.f32.f64 	%f21, %fd15;
	cvt.f64.f32 	%fd16, %f10;
	add.f64 	%fd17, %fd16, 0d3FF0000000000000;
	mul.f64 	%fd18, %fd17, 0d3FE0000000000000;
	cvt.f64.f32 	%fd19, %f13;
	add.f64 	%fd20, %fd19, 0d3FF0000000000000;
	mul.f64 	%fd21, %fd20, 0d3FE0000000000000;
	mul.f64 	%fd22, %fd21, %fd8;
	fma.rn.f64 	%fd23, %fd18, %fd4, %fd22;
	cvt.f64.f32 	%fd24, %f16;
	add.f64 	%fd25, %fd24, 0d3FF0000000000000;
	mul.f64 	%fd26, %fd25, 0d3FE0000000000000;
	fma.rn.f64 	%fd27, %fd26, %fd14, %fd23;
	cvt.rn.f32.f64 	%f22, %fd27;
	cvt.f64.f32 	%fd28, %f11;
	add.f64 	%fd29, %fd28, 0d3FF0000000000000;
	mul.f64 	%fd30, %fd29, 0d3FE0000000000000;
	cvt.f64.f32 	%fd31, %f14;
	add.f64 	%fd32, %fd31, 0d3FF0000000000000;
	mul.f64 	%fd33, %fd32, 0d3FE0000000000000;
	mul.f64 	%fd34, %fd33, %fd8;
	fma.rn.f64 	%fd35, %fd30, %fd4, %fd34;
	cvt.f64.f32 	%fd36, %f17;
	add.f64 	%fd37, %fd36, 0d3FF0000000000000;
	mul.f64 	%fd38, %fd37, 0d3FE0000000000000;
	fma.rn.f64 	%fd39, %fd38, %fd14, %fd35;
	cvt.rn.f32.f64 	%f23, %fd39;
	mul.f32 	%f24, %f21, 0f437F0000;
	cvt.rzi.u32.f32 	%r34, %f24;
	mul.f32 	%f25, %f22, 0f437F0000;
	cvt.rzi.u32.f32 	%r35, %f25;
	mul.f32 	%f26, %f23, 0f437F0000;
	cvt.rzi.u32.f32 	%r36, %f26;
	mul.wide.s32 	%rd31, %r12, 4;
	add.s64 	%rd32, %rd7, %rd31;
	prmt.b32 	%r37, %r34, %r35, 0x3340U;
	prmt.b32 	%r38, %r36, 65535, 0x3340U;
	prmt.b32 	%r39, %r37, %r38, 0x5410U;
	st.global.u32 	[%rd32], %r39;
	ld.global.u32 	%r46, [%rd1];
$L__BB2_6:
	add.s32 	%r45, %r45, 1;
	cvt.rn.f32.s32 	%f27, %r45;
	cvt.rn.f32.s32 	%f28, %r46;
	setp.lt.f32 	%p6, %f2, %f28;
	selp.f32 	%f29, %f2, %f28, %p6;
	setp.gt.f32 	%p7, %f29, %f27;
	@%p7 bra 	$L__BB2_4;
	ld.global.u32 	%r47, [%rd2];
$L__BB2_8:
	add.s32 	%r43, %r43, 1;
	cvt.rn.f32.s32 	%f30, %r43;
	cvt.rn.f32.s32 	%f31, %r47;
	setp.lt.f32 	%p8, %f1, %f31;
	selp.f32 	%f32, %f1, %f31, %p8;
	setp.gt.f32 	%p9, %f32, %f30;
	@%p9 bra 	$L__BB2_2;
$L__BB2_9:
	ret;

}
	// .globl	_ZN3cub18CUB_300001_SM_10006detail11EmptyKernelIvEEvv
.visible .entry _ZN3cub18CUB_300001_SM_10006detail11EmptyKernelIvEEvv()
{


	ret;

}


// ===== COMPILED SASS (sm_100) =====

	.target	sm_100

	.elftype	@"ET_EXEC"


//--------------------- .note.nv.tkinfo           --------------------------
	.section	.note.nv.tkinfo,"",@"SHT_NOTE"
	.sectionflags	@"SHF_NOTE_NV_TKINFO"
	.tkinfo
        /*0018*/ 	.word	0x00000002
        /*0030*/ 	.string	""
        /*0030*/ 	.string	"ptxas"
        /*0030*/ 	.string	"Cuda compilation tools, release 13.0, V13.0.88"
        /*0030*/ 	.string	"Build cuda_13.0.r13.0/compiler.36424714_0"
        /*0030*/ 	.string	"-arch sm_100 -m 64 "



//--------------------- .note.nv.cuinfo           --------------------------
	.section	.note.nv.cuinfo,"",@"SHT_NOTE"
	.sectionflags	@"SHF_NOTE_NV_CUINFO"
        /*0018*/ 	.short	0x0002
        /*001a*/ 	.short	0x0064
        /*001c*/ 	.short	0x0082
	.zero		2


//--------------------- .nv.info                  --------------------------
	.section	.nv.info,"",@"SHT_CUDA_INFO"
	.align	4


	//----- nvinfo : EIATTR_REGCOUNT
	.align		4
        /*0000*/ 	.byte	0x04, 0x2f
        /*0002*/ 	.short	(.L_44 - .L_43)
	.align		4
.L_43:
        /*0004*/ 	.word	index@(_Z12vertexShaderPiS_P6float3S_)
        /*0008*/ 	.word	0x00000004


	//----- nvinfo : EIATTR_FRAME_SIZE
	.align		4
.L_44:
        /*000c*/ 	.byte	0x04, 0x11
        /*000e*/ 	.short	(.L_46 - .L_45)
	.align		4
.L_45:
        /*0010*/ 	.word	index@(_Z12vertexShaderPiS_P6float3S_)
        /*0014*/ 	.word	0x00000000


	//----- nvinfo : EIATTR_REGCOUNT
	.align		4
.L_46:
        /*0018*/ 	.byte	0x04, 0x2f
        /*001a*/ 	.short	(.L_48 - .L_47)
	.align		4
.L_47:
        /*001c*/ 	.word	index@(_Z17rasterizeTrianglePiS_P6float3P4int3P8fragmentS1_S_)
        /*0020*/ 	.word	0x00000026


	//----- nvinfo : EIATTR_FRAME_SIZE
	.align		4
.L_48:
        /*0024*/ 	.byte	0x04, 0x11
        /*0026*/ 	.short	(.L_50 - .L_49)
	.align		4
.L_49:
        /*0028*/ 	.word	index@($__internal_0_$__cuda_sm3x_div_rn_noftz_f32_slowpath)
        /*002c*/ 	.word	0x00000000


	//----- nvinfo : EIATTR_FRAME_SIZE
	.align		4
.L_50:
        /*0030*/ 	.byte	0x04, 0x11
        /*0032*/ 	.short	(.L_52 - .L_51)
	.align		4
.L_51:
        /*0034*/ 	.word	index@(_Z17rasterizeTrianglePiS_P6float3P4int3P8fragmentS1_S_)
        /*0038*/ 	.word	0x00000000


	//----- nvinfo : EIATTR_REGCOUNT
	.align		4
.L_52:
        /*003c*/ 	.byte	0x04, 0x2f
        /*003e*/ 	.short	(.L_54 - .L_53)
	.align		4
.L_53:
        /*0040*/ 	.word	index@(_Z14fragmentShaderP6uchar4PiS1_P6float3P4int3P8fragmentS3_S1_)
        /*0044*/ 	.word	0x00000020


	//----- nvinfo : EIATTR_FRAME_SIZE
	.align		4
.L_54:
        /*0048*/ 	.byte	0x04, 0x11
        /*004a*/ 	.short	(.L_56 - .L_55)
	.align		4
.L_55:
        /*004c*/ 	.word	index@(_Z14fragmentShaderP6uchar4PiS1_P6float3P4int3P8fragmentS3_S1_)
        /*0050*/ 	.word	0x00000000


	//----- nvinfo : EIATTR_REGCOUNT
	.align		4
.L_56:
        /*0054*/ 	.byte	0x04, 0x2f
        /*0056*/ 	.short	(.L_58 - .L_57)
	.align		4
.L_57:
        /*0058*/ 	.word	index@(_ZN3cub18CUB_300001_SM_10006detail11EmptyKernelIvEEvv)
        /*005c*/ 	.word	0x00000004


	//----- nvinfo : EIATTR_FRAME_SIZE
	.align		4
.L_58:
        /*0060*/ 	.byte	0x04, 0x11
        /*0062*/ 	.short	(.L_60 - .L_59)
	.align		4
.L_59:
        /*0064*/ 	.word	index@(_ZN3cub18CUB_300001_SM_10006detail11EmptyKernelIvEEvv)
        /*0068*/ 	.word	0x00000000


	//----- nvinfo : EIATTR_MIN_STACK_SIZE
	.align		4
.L_60:
        /*006c*/ 	.byte	0x04, 0x12
        /*006e*/ 	.short	(.L_62 - .L_61)
	.align		4
.L_61:
        /*0070*/ 	.word	index@(_ZN3cub18CUB_300001_SM_10006detail11EmptyKernelIvEEvv)
        /*0074*/ 	.word	0x00000000


	//----- nvinfo : EIATTR_MIN_STACK_SIZE
	.align		4
.L_62:
        /*0078*/ 	.byte	0x04, 0x12
        /*007a*/ 	.short	(.L_64 - .L_63)
	.align		4
.L_63:
        /*007c*/ 	.word	index@(_Z14fragmentShaderP6uchar4PiS1_P6float3P4int3P8fragmentS3_S1_)
        /*0080*/ 	.word	0x00000000


	//----- nvinfo : EIATTR_MIN_STACK_SIZE
	.align		4
.L_64:
        /*0084*/ 	.byte	0x04, 0x12
        /*0086*/ 	.short	(.L_66 - .L_65)
	.align		4
.L_65:
        /*0088*/ 	.word	index@(_Z17rasterizeTrianglePiS_P6float3P4int3P8fragmentS1_S_)
        /*008c*/ 	.word	0x00000000


	//----- nvinfo : EIATTR_MIN_STACK_SIZE
	.align		4
.L_66:
        /*0090*/ 	.byte	0x04, 0x12
        /*0092*/ 	.short	(.L_68 - .L_67)
	.align		4
.L_67:
        /*0094*/ 	.word	index@(_Z12vertexShaderPiS_P6float3S_)
        /*0098*/ 	.word	0x00000000
.L_68:


//--------------------- .nv.compat                --------------------------
	.section	.nv.compat,"",@"SHT_CUDA_COMPAT_INFO"
	.align	4
        /*0000*/ 	.byte	0x02, 0x09, 0x00, 0x00, 0x02, 0x02, 0x01, 0x00, 0x02, 0x05, 0x05, 0x00, 0x03, 0x07, 0x01, 0x01
        /*0010*/ 	.byte	0x02, 0x03, 0x00, 0x00, 0x02, 0x06, 0x01, 0x00, 0x04, 0x0b, 0x08, 0x00, 0x01, 0x00, 0x00, 0x00
        /*0020*/ 	.byte	0x00, 0x00, 0x00, 0x00


//--------------------- .nv.info._ZN3cub18CUB_300001_SM_10006detail11EmptyKernelIvEEvv --------------------------
	.section	.nv.info._ZN3cub18CUB_300001_SM_10006detail11EmptyKernelIvEEvv,"",@"SHT_CUDA_INFO"
	.sectionflags	@""
	.align	4


	//----- nvinfo : EIATTR_CUDA_API_VERSION
	.align		4
        /*0000*/ 	.byte	0x04, 0x37
        /*0002*/ 	.short	(.L_70 - .L_69)
.L_69:
        /*0004*/ 	.word	0x00000082


	//----- nvinfo : EIATTR_SPARSE_MMA_MASK
	.align		4
.L_70:
        /*0008*/ 	.byte	0x03, 0x50
        /*000a*/ 	.short	0x0000


	//----- nvinfo : EIATTR_MAXREG_COUNT
	.align		4
        /*000c*/ 	.byte	0x03, 0x1b
        /*000e*/ 	.short	0x00ff


	//----- nvinfo : EIATTR_MERCURY_ISA_VERSION
	.align		4
        /*0010*/ 	.byte	0x03, 0x5f
        /*0012*/ 	.short	0x0101


	//----- nvinfo : EIATTR_VRC_CTA_INIT_COUNT
	.align		4
        /*0014*/ 	.byte	0x02, 0x4a
	.zero		1
	.zero		1


	//----- nvinfo : EIATTR_EXIT_INSTR_OFFSETS
	.align		4
        /*0018*/ 	.byte	0x04, 0x1c
        /*001a*/ 	.short	(.L_72 - .L_71)


	//   ....[0]....
.L_71:
        /*001c*/ 	.word	0x00000010


	//----- nvinfo : EIATTR_SW_WAR
	.align		4
.L_72:
        /*0020*/ 	.byte	0x04, 0x36
        /*0022*/ 	.short	(.L_74 - .L_73)
.L_73:
        /*0024*/ 	.word	0x00000008
.L_74:


//--------------------- .nv.info._Z14fragmentShaderP6uchar4PiS1_P6float3P4int3P8fragmentS3_S1_ --------------------------
	.section	.nv.info._Z14fragmentShaderP6uchar4PiS1_P6float3P4int3P8fragmentS3_S1_,"",@"SHT_CUDA_INFO"
	.sectionflags	@""
	.align	4


	//----- nvinfo : EIATTR_CUDA_API_VERSION
	.align		4
        /*0000*/ 	.byte	0x04, 0x37
        /*0002*/ 	.short	(.L_76 - .L_75)
.L_75:
        /*0004*/ 	.word	0x00000082


	//----- nvinfo : EIATTR_KPARAM_INFO
	.align		4
.L_76:
        /*0008*/ 	.byte	0x04, 0x17
        /*000a*/ 	.short	(.L_78 - .L_77)
.L_77:
        /*000c*/ 	.word	0x00000000
        /*0010*/ 	.short	0x0007
        /*0012*/ 	.short	0x0038
        /*0014*/ 	.byte	0x00, 0xf5, 0x21, 0x00


	//----- nvinfo : EIATTR_KPARAM_INFO
	.align		4
.L_78:
        /*0018*/ 	.byte	0x04, 0x17
        /*001a*/ 	.short	(.L_80 - .L_79)
.L_79:
        /*001c*/ 	.word	0x00000000
        /*0020*/ 	.short	0x0006
        /*0022*/ 	.short	0x0030
        /*0024*/ 	.byte	0x00, 0xf5, 0x21, 0x00


	//----- nvinfo : EIATTR_KPARAM_INFO
	.align		4
.L_80:
        /*0028*/ 	.byte	0x04, 0x17
        /*002a*/ 	.short	(.L_82 - .L_81)
.L_81:
        /*002c*/ 	.word	0x00000000
        /*0030*/ 	.short	0x0005
        /*0032*/ 	.short	0x0028
        /*0034*/ 	.byte	0x00, 0xf5, 0x21, 0x00


	//----- nvinfo : EIATTR_KPARAM_INFO
	.align		4
.L_82:
        /*0038*/ 	.byte	0x04, 0x17
        /*003a*/ 	.short	(.L_84 - .L_83)
.L_83:
        /*003c*/ 	.word	0x00000000
        /*0040*/ 	.short	0x0004
        /*0042*/ 	.short	0x0020
        /*0044*/ 	.byte	0x00, 0xf5, 0x21, 0x00


	//----- nvinfo : EIATTR_KPARAM_INFO
	.align		4
.L_84:
        /*0048*/ 	.byte	0x04, 0x17
        /*004a*/ 	.short	(.L_86 - .L_85)
.L_85:
        /*004c*/ 	.word	0x00000000
        /*0050*/ 	.short	0x0003
        /*0052*/ 	.short	0x0018
        /*0054*/ 	.byte	0x00, 0xf5, 0x21, 0x00


	//----- nvinfo : EIATTR_KPARAM_INFO
	.align		4
.L_86:
        /*0058*/ 	.byte	0x04, 0x17
        /*005a*/ 	.short	(.L_88 - .L_87)
.L_87:
        /*005c*/ 	.word	0x00000000
        /*0060*/ 	.short	0x0002
        /*0062*/ 	.short	0x0010
        /*0064*/ 	.byte	0x00, 0xf5, 0x21, 0x00


	//----- nvinfo : EIATTR_KPARAM_INFO
	.align		4
.L_88:
        /*0068*/ 	.byte	0x04, 0x17
        /*006a*/ 	.short	(.L_90 - .L_89)
.L_89:
        /*006c*/ 	.word	0x00000000
        /*0070*/ 	.short	0x0001
        /*0072*/ 	.short	0x0008
        /*0074*/ 	.byte	0x00, 0xf5, 0x21, 0x00


	//----- nvinfo : EIATTR_KPARAM_INFO
	.align		4
.L_90:
        /*0078*/ 	.byte	0x04, 0x17
        /*007a*/ 	.short	(.L_92 - .L_91)
.L_91:
        /*007c*/ 	.word	0x00000000
        /*0080*/ 	.short	0x0000
        /*0082*/ 	.short	0x0000
        /*0084*/ 	.byte	0x00, 0xf5, 0x21, 0x00


	//----- nvinfo : EIATTR_SPARSE_MMA_MASK
	.align		4
.L_92:
        /*0088*/ 	.byte	0x03, 0x50
        /*008a*/ 	.short	0x0000


	//----- nvinfo : EIATTR_MAXREG_COUNT
	.align		4
        /*008c*/ 	.byte	0x03, 0x1b
        /*008e*/ 	.short	0x00ff


	//----- nvinfo : EIATTR_MERCURY_ISA_VERSION
	.align		4
        /*0090*/ 	.byte	0x03, 0x5f
        /*0092*/ 	.short	0x0101


	//----- nvinfo : EIATTR_VRC_CTA_INIT_COUNT
	.align		4
        /*0094*/ 	.byte	0x02, 0x4a
	.zero		1
	.zero		1


	//----- nvinfo : EIATTR_EXIT_INSTR_OFFSETS
	.align		4
        /*0098*/ 	.byte	0x04, 0x1c
        /*009a*/ 	.short	(.L_94 - .L_93)


	//   ....[0]....
.L_93:
        /*009c*/ 	.word	0x00000120


	//   ....[1]....
        /*00a0*/ 	.word	0x00000910


	//----- nvinfo : EIATTR_CRS_STACK_SIZE
	.align		4
.L_94:
        /*00a4*/ 	.byte	0x04, 0x1e
        /*00a6*/ 	.short	(.L_96 - .L_95)
.L_95:
        /*00a8*/ 	.word	0x00000000


	//----- nvinfo : EIATTR_CBANK_PARAM_SIZE
	.align		4
.L_96:
        /*00ac*/ 	.byte	0x03, 0x19
        /*00ae*/ 	.short	0x0040


	//----- nvinfo : EIATTR_PARAM_CBANK
	.align		4
        /*00b0*/ 	.byte	0x04, 0x0a
        /*00b2*/ 	.short	(.L_98 - .L_97)
	.align		4
.L_97:
        /*00b4*/ 	.word	index@(.nv.constant0._Z14fragmentShaderP6uchar4PiS1_P6float3P4int3P8fragmentS3_S1_)
        /*00b8*/ 	.short	0x0380
        /*00ba*/ 	.short	0x0040


	//----- nvinfo : EIATTR_SW_WAR
	.align		4
.L_98:
        /*00bc*/ 	.byte	0x04, 0x36
        /*00be*/ 	.short	(.L_100 - .L_99)
.L_99:
        /*00c0*/ 	.word	0x00000008
.L_100:


//--------------------- .nv.info._Z17rasterizeTrianglePiS_P6float3P4int3P8fragmentS1_S_ --------------------------
	.section	.nv.info._Z17rasterizeTrianglePiS_P6float3P4int3P8fragmentS1_S_,"",@"SHT_CUDA_INFO"
	.sectionflags	@""
	.align	4


	//----- nvinfo : EIATTR_CUDA_API_VERSION
	.align		4
        /*0000*/ 	.byte	0x04, 0x37
        /*0002*/ 	.short	(.L_102 - .L_101)
.L_101:
        /*0004*/ 	.word	0x00000082


	//----- nvinfo : EIATTR_KPARAM_INFO
	.align		4
.L_102:
        /*0008*/ 	.byte	0x04, 0x17
        /*000a*/ 	.short	(.L_104 - .L_103)
.L_103:
        /*000c*/ 	.word	0x00000000
        /*0010*/ 	.short	0x0006
        /*0012*/ 	.short	0x0030
        /*0014*/ 	.byte	0x00, 0xf5, 0x21, 0x00


	//----- nvinfo : EIATTR_KPARAM_INFO
	.align		4
.L_104:
        /*0018*/ 	.byte	0x04, 0x17
        /*001a*/ 	.short	(.L_106 - .L_105)
.L_105:
        /*001c*/ 	.word	0x00000000
        /*0020*/ 	.short	0x0005
        /*0022*/ 	.short	0x0028
        /*0024*/ 	.byte	0x00, 0xf5, 0x21, 0x00


	//----- nvinfo : EIATTR_KPARAM_INFO
	.align		4
.L_106:
        /*0028*/ 	.byte	0x04, 0x17
        /*002a*/ 	.short	(.L_108 - .L_107)
.L_107:
        /*002c*/ 	.word	0x00000000
        /*0030*/ 	.short	0x0004
        /*0032*/ 	.short	0x0020
        /*0034*/ 	.byte	0x00, 0xf5, 0x21, 0x00


	//----- nvinfo : EIATTR_KPARAM_INFO
	.align		4
.L_108:
        /*0038*/ 	.byte	0x04, 0x17
        /*003a*/ 	.short	(.L_110 - .L_109)
.L_109:
        /*003c*/ 	.word	0x00000000
        /*0040*/ 	.short	0x0003
        /*0042*/ 	.short	0x0018
        /*0044*/ 	.byte	0x00, 0xf5, 0x21, 0x00


	//----- nvinfo : EIATTR_KPARAM_INFO
	.align		4
.L_110:
        /*0048*/ 	.byte	0x04, 0x17
        /*004a*/ 	.short	(.L_112 - .L_111)
.L_111:
        /*004c*/ 	.word	0x00000000
        /*0050*/ 	.short	0x0002
        /*0052*/ 	.short	0x0010
        /*0054*/ 	.byte	0x00, 0xf5, 0x21, 0x00


	//----- nvinfo : EIATTR_KPARAM_INFO
	.align		4
.L_112:
        /*0058*/ 	.byte	0x04, 0x17
        /*005a*/ 	.short	(.L_114 - .L_113)
.L_113:
        /*005c*/ 	.word	0x00000000
        /*0060*/ 	.short	0x0001
        /*0062*/ 	.short	0x0008
        /*0064*/ 	.byte	0x00, 0xf5, 0x21, 0x00


	//----- nvinfo : EIATTR_KPARAM_INFO
	.align		4
.L_114:
        /*0068*/ 	.byte	0x04, 0x17
        /*006a*/ 	.short	(.L_116 - .L_115)
.L_115:
        /*006c*/ 	.word	0x00000000
        /*0070*/ 	.short	0x0000
        /*0072*/ 	.short	0x0000
        /*0074*/ 	.byte	0x00, 0xf5, 0x21, 0x00


	//----- nvinfo : EIATTR_SPARSE_MMA_MASK
	.align		4
.L_116:
        /*0078*/ 	.byte	0x03, 0x50
        /*007a*/ 	.short	0x0000


	//----- nvinfo : EIATTR_MAXREG_COUNT
	.align		4
        /*007c*/ 	.byte	0x03, 0x1b
        /*007e*/ 	.short	0x00ff


	//----- nvinfo : EIATTR_MERCURY_ISA_VERSION
	.align		4
        /*0080*/ 	.byte	0x03, 0x5f
        /*0082*/ 	.short	0x0101


	//----- nvinfo : EIATTR_VRC_CTA_INIT_COUNT
	.align		4
        /*0084*/ 	.byte	0x02, 0x4a
	.zero		1
	.zero		1


	//----- nvinfo : EIATTR_EXIT_INSTR_OFFSETS
	.align		4
        /*0088*/ 	.byte	0x04, 0x1c
        /*008a*/ 	.short	(.L_118 - .L_117)


	//   ....[0]....
.L_117:
        /*008c*/ 	.word	0x00000190


	//   ....[1]....
        /*0090*/ 	.word	0x00000f40


	//----- nvinfo : EIATTR_CRS_STACK_SIZE
	.align		4
.L_118:
        /*0094*/ 	.byte	0x04, 0x1e
        /*0096*/ 	.short	(.L_120 - .L_119)
.L_119:
        /*0098*/ 	.word	0x00000000


	//----- nvinfo : EIATTR_CBANK_PARAM_SIZE
	.align		4
.L_120:
        /*009c*/ 	.byte	0x03, 0x19
        /*009e*/ 	.short	0x0038


	//----- nvinfo : EIATTR_PARAM_CBANK
	.align		4
        /*00a0*/ 	.byte	0x04, 0x0a
        /*00a2*/ 	.short	(.L_122 - .L_121)
	.align		4
.L_121:
        /*00a4*/ 	.word	index@(.nv.constant0._Z17rasterizeTrianglePiS_P6float3P4int3P8fragmentS1_S_)
        /*00a8*/ 	.short	0x0380
        /*00aa*/ 	.short	0x0038


	//----- nvinfo : EIATTR_SW_WAR
	.align		4
.L_122:
        /*00ac*/ 	.byte	0x04, 0x36
        /*00ae*/ 	.short	(.L_124 - .L_123)
.L_123:
        /*00b0*/ 	.word	0x00000008
.L_124:


//--------------------- .nv.info._Z12vertexShaderPiS_P6float3S_ --------------------------
	.section	.nv.info._Z12vertexShaderPiS_P6float3S_,"",@"SHT_CUDA_INFO"
	.sectionflags	@""
	.align	4


	//----- nvinfo : EIATTR_CUDA_API_VERSION
	.align		4
        /*0000*/ 	.byte	0x04, 0x37
        /*0002*/ 	.short	(.L_126 - .L_125)
.L_125:
        /*0004*/ 	.word	0x00000082


	//----- nvinfo : EIATTR_KPARAM_INFO
	.align		4
.L_126:
        /*0008*/ 	.byte	0x04, 0x17
        /*000a*/ 	.short	(.L_128 - .L_127)
.L_127:
        /*000c*/ 	.word	0x00000000
        /*0010*/ 	.short	0x0003
        /*0012*/ 	.short	0x0018
        /*0014*/ 	.byte	0x00, 0xf5, 0x21, 0x00


	//----- nvinfo : EIATTR_KPARAM_INFO
	.align		4
.L_128:
        /*0018*/ 	.byte	0x04, 0x17
        /*001a*/ 	.short	(.L_130 - .L_129)
.L_129:
        /*001c*/ 	.word	0x00000000
        /*0020*/ 	.short	0x0002
        /*0022*/ 	.short	0x0010
        /*0024*/ 	.byte	0x00, 0xf5, 0x21, 0x00


	//----- nvinfo : EIATTR_KPARAM_INFO
	.align		4
.L_130:
        /*0028*/ 	.byte	0x04, 0x17
        /*002a*/ 	.short	(.L_132 - .L_131)
.L_131:
        /*002c*/ 	.word	0x00000000
        /*0030*/ 	.short	0x0001
        /*0032*/ 	.short	0x0008
        /*0034*/ 	.byte	0x00, 0xf5, 0x21, 0x00


	//----- nvinfo : EIATTR_KPARAM_INFO
	.align		4
.L_132:
        /*0038*/ 	.byte	0x04, 0x17
        /*003a*/ 	.short	(.L_134 - .L_133)
.L_133:
        /*003c*/ 	.word	0x00000000
        /*0040*/ 	.short	0x0000
        /*0042*/ 	.short	0x0000
        /*0044*/ 	.byte	0x00, 0xf5, 0x21, 0x00


	//----- nvinfo : EIATTR_SPARSE_MMA_MASK
	.align		4
.L_134:
        /*0048*/ 	.byte	0x03, 0x50
        /*004a*/ 	.short	0x0000


	//----- nvinfo : EIATTR_MAXREG_COUNT
	.align		4
        /*004c*/ 	.byte	0x03, 0x1b
        /*004e*/ 	.short	0x00ff


	//----- nvinfo : EIATTR_MERCURY_ISA_VERSION
	.align		4
        /*0050*/ 	.byte	0x03, 0x5f
        /*0052*/ 	.short	0x0101


	//----- nvinfo : EIATTR_VRC_CTA_INIT_COUNT
	.align		4
        /*0054*/ 	.byte	0x02, 0x4a
	.zero		1
	.zero		1


	//----- nvinfo : EIATTR_EXIT_INSTR_OFFSETS
	.align		4
        /*0058*/ 	.byte	0x04, 0x1c
        /*005a*/ 	.short	(.L_136 - .L_135)


	//   ....[0]....
.L_135:
        /*005c*/ 	.word	0x00000010


	//----- nvinfo : EIATTR_CBANK_PARAM_SIZE
	.align		4
.L_136:
        /*0060*/ 	.byte	0x03, 0x19
        /*0062*/ 	.short	0x0020


	//----- nvinfo : EIATTR_PARAM_CBANK
	.align		4
        /*0064*/ 	.byte	0x04, 0x0a
        /*0066*/ 	.short	(.L_138 - .L_137)
	.align		4
.L_137:
        /*0068*/ 	.word	index@(.nv.constant0._Z12vertexShaderPiS_P6float3S_)
        /*006c*/ 	.short	0x0380
        /*006e*/ 	.short	0x0020


	//----- nvinfo : EIATTR_SW_WAR
	.align		4
.L_138:
        /*0070*/ 	.byte	0x04, 0x36
        /*0072*/ 	.short	(.L_140 - .L_139)
.L_139:
        /*0074*/ 	.word	0x00000008
.L_140:


//--------------------- .nv.callgraph             --------------------------
	.section	.nv.callgraph,"",@"SHT_CUDA_CALLGRAPH"
	.align	4
	.sectionentsize	8
	.align		4
        /*0000*/ 	.word	0x00000000
	.align		4
        /*0004*/ 	.word	0xffffffff
	.align		4
        /*0008*/ 	.word	0x00000000
	.align		4
        /*000c*/ 	.word	0xfffffffe
	.align		4
        /*0010*/ 	.word	0x00000000
	.align		4
        /*0014*/ 	.word	0xfffffffd
	.align		4
        /*0018*/ 	.word	0x00000000
	.align		4
        /*001c*/ 	.word	0xfffffffc


//--------------------- .nv.constant4             --------------------------
	.section	.nv.constant4,"a",@progbits
	.align	8
	.align		8
.nv.constant4:
        /*0000*/ 	.dword	_ZN34_INTERNAL_0ecebcdf_4_k_cu_21201e0f4cuda3std3__45__cpo5beginE
	.align		8
        /*0008*/ 	.dword	_ZN34_INTERNAL_0ecebcdf_4_k_cu_21201e0f4cuda3std3__45__cpo3endE
	.align		8
        /*0010*/ 	.dword	_ZN34_INTERNAL_0ecebcdf_4_k_cu_21201e0f4cuda3std3__45__cpo6cbeginE
	.align		8
        /*0018*/ 	.dword	_ZN34_INTERNAL_0ecebcdf_4_k_cu_21201e0f4cuda3std3__45__cpo4cendE
	.align		8
        /*0020*/ 	.dword	_ZN34_INTERNAL_0ecebcdf_4_k_cu_21201e0f4cuda3std3__45__cpo6rbeginE
	.align		8
        /*0028*/ 	.dword	_ZN34_INTERNAL_0ecebcdf_4_k_cu_21201e0f4cuda3std3__45__cpo4rendE
	.align		8
        /*0030*/ 	.dword	_ZN34_INTERNAL_0ecebcdf_4_k_cu_21201e0f4cuda3std3__45__cpo7crbeginE
	.align		8
        /*0038*/ 	.dword	_ZN34_INTERNAL_0ecebcdf_4_k_cu_21201e0f4cuda3std3__45__cpo5crendE
	.align		8
        /*0040*/ 	.dword	_ZN34_INTERNAL_0ecebcdf_4_k_cu_21201e0f4cuda3std3__436_GLOBAL__N__0ecebcdf_4_k_cu_21201e0f6ignoreE
	.align		8
        /*0048*/ 	.dword	_ZN34_INTERNAL_0ecebcdf_4_k_cu_21201e0f4cuda3std3__419piecewise_constructE
	.align		8
        /*0050*/ 	.dword	_ZN34_INTERNAL_0ecebcdf_4_k_cu_21201e0f4cuda3std3__48in_placeE
	.align		8
        /*0058*/ 	.dword	_ZN34_INTERNAL_0ecebcdf_4_k_cu_21201e0f4cuda3std3__420unreachable_sentinelE
	.align		8
        /*0060*/ 	.dword	_ZN34_INTERNAL_0ecebcdf_4_k_cu_21201e0f4cuda3std3__47nulloptE
	.align		8
        /*0068*/ 	.dword	_ZN34_INTERNAL_0ecebcdf_4_k_cu_21201e0f4cuda3std3__48unexpectE
	.align		8
        /*0070*/ 	.dword	_ZN34_INTERNAL_0ecebcdf_4_k_cu_21201e0f4cuda3std6ranges3__45__cpo4swapE
	.align		8
        /*0078*/ 	.dword	_ZN34_INTERNAL_0ecebcdf_4_k_cu_21201e0f4cuda3std6ranges3__45__cpo9iter_moveE
	.align		8
        /*0080*/ 	.dword	_ZN34_INTERNAL_0ecebcdf_4_k_cu_21201e0f4cuda3std6ranges3__45__cpo5beginE
	.align		8
        /*0088*/ 	.dword	_ZN34_INTERNAL_0ecebcdf_4_k_cu_21201e0f4cuda3std6ranges3__45__cpo3endE
	.align		8
        /*0090*/ 	.dword	_ZN34_INTERNAL_0ecebcdf_4_k_cu_21201e0f4cuda3std6ranges3__45__cpo6cbeginE
	.align		8
        /*0098*/ 	.dword	_ZN34_INTERNAL_0ecebcdf_4_k_cu_21201e0f4cuda3std6ranges3__45__cpo4cendE
	.align		8
        /*00a0*/ 	.dword	_ZN34_INTERNAL_0ecebcdf_4_k_cu_21201e0f4cuda3std6ranges3__45__cpo7advanceE
	.align		8
        /*00a8*/ 	.dword	_ZN34_INTERNAL_0ecebcdf_4_k_cu_21201e0f4cuda3std6ranges3__45__cpo9iter_swapE
	.align		8
        /*00b0*/ 	.dword	_ZN34_INTERNAL_0ecebcdf_4_k_cu_21201e0f4cuda3std6ranges3__45__cpo4nextE
	.align		8
        /*00b8*/ 	.dword	_ZN34_INTERNAL_0ecebcdf_4_k_cu_21201e0f4cuda3std6ranges3__45__cpo4prevE
	.align		8
        /*00c0*/ 	.dword	_ZN34_INTERNAL_0ecebcdf_4_k_cu_21201e0f4cuda3std6ranges3__45__cpo4dataE
	.align		8
        /*00c8*/ 	.dword	_ZN34_INTERNAL_0ecebcdf_4_k_cu_21201e0f4cuda3std6ranges3__45__cpo5cdataE
	.align		8
        /*00d0*/ 	.dword	_ZN34_INTERNAL_0ecebcdf_4_k_cu_21201e0f4cuda3std6ranges3__45__cpo4sizeE
	.align		8
        /*00d8*/ 	.dword	_ZN34_INTERNAL_0ecebcdf_4_k_cu_21201e0f4cuda3std6ranges3__45__cpo5ssizeE
	.align		8
        /*00e0*/ 	.dword	_ZN34_INTERNAL_0ecebcdf_4_k_cu_21201e0f4cuda3std6ranges3__45__cpo8distanceE
	.align		8
        /*00e8*/ 	.dword	_ZN34_INTERNAL_0ecebcdf_4_k_cu_21201e0f6thrust24THRUST_300001_SM_1000_NS8cuda_cub3parE
	.align		8
        /*00f0*/ 	.dword	_ZN34_INTERNAL_0ecebcdf_4_k_cu_21201e0f6thrust24THRUST_300001_SM_1000_NS8cuda_cub10par_nosyncE
	.align		8
        /*00f8*/ 	.dword	_ZN34_INTERNAL_0ecebcdf_4_k_cu_21201e0f6thrust24THRUST_300001_SM_1000_NS6system6detail10sequential3seqE
	.align		8
        /*0100*/ 	.dword	_ZN34_INTERNAL_0ecebcdf_4_k_cu_21201e0f6thrust24THRUST_300001_SM_1000_NS12placeholders2_1E
	.align		8
        /*0108*/ 	.dword	_ZN34_INTERNAL_0ecebcdf_4_k_cu_21201e0f6thrust24THRUST_300001_SM_1000_NS12placeholders2_2E
	.align		8
        /*0110*/ 	.dword	_ZN34_INTERNAL_0ecebcdf_4_k_cu_21201e0f6thrust24THRUST_300001_SM_1000_NS12placeholders2_3E
	.align		8
        /*0118*/ 	.dword	_ZN34_INTERNAL_0ecebcdf_4_k_cu_21201e0f6thrust24THRUST_300001_SM_1000_NS12placeholders2_4E
	.align		8
        /*0120*/ 	.dword	_ZN34_INTERNAL_0ecebcdf_4_k_cu_21201e0f6thrust24THRUST_300001_SM_1000_NS12placeholders2_5E
	.align		8
        /*0128*/ 	.dword	_ZN34_INTERNAL_0ecebcdf_4_k_cu_21201e0f6thrust24THRUST_300001_SM_1000_NS12placeholders2_6E
	.align		8
        /*0130*/ 	.dword	_ZN34_INTERNAL_0ecebcdf_4_k_cu_21201e0f6thrust24THRUST_300001_SM_1000_NS12placeholders2_7E
	.align		8
        /*0138*/ 	.dword	_ZN34_INTERNAL_0ecebcdf_4_k_cu_21201e0f6thrust24THRUST_300001_SM_1000_NS12placeholders2_8E
	.align		8
        /*0140*/ 	.dword	_ZN34_INTERNAL_0ecebcdf_4_k_cu_21201e0f6thrust24THRUST_300001_SM_1000_NS12placeholders2_9E
	.align		8
        /*0148*/ 	.dword	_ZN34_INTERNAL_0ecebcdf_4_k_cu_21201e0f6thrust24THRUST_300001_SM_1000_NS12placeholders3_10E
	.align		8
        /*0150*/ 	.dword	_ZN34_INTERNAL_0ecebcdf_4_k_cu_21201e0f6thrust24THRUST_300001_SM_1000_NS3seqE


//--------------------- .text._ZN3cub18CUB_300001_SM_10006detail11EmptyKernelIvEEvv --------------------------
	.section	.text._ZN3cub18CUB_300001_SM_10006detail11EmptyKernelIvEEvv,"ax",@progbits
	.align	128
        .global         _ZN3cub18CUB_300001_SM_10006detail11EmptyKernelIvEEvv
        .type           _ZN3cub18CUB_300001_SM_10006detail11EmptyKernelIvEEvv,@function
        .size           _ZN3cub18CUB_300001_SM_10006detail11EmptyKernelIvEEvv,(.L_x_36 - _ZN3cub18CUB_300001_SM_10006detail11EmptyKernelIvEEvv)
        .other          _ZN3cub18CUB_300001_SM_10006detail11EmptyKernelIvEEvv,@"STO_CUDA_ENTRY STV_DEFAULT"
_ZN3cub18CUB_300001_SM_10006detail11EmptyKernelIvEEvv:
.text._ZN3cub18CUB_300001_SM_10006detail11EmptyKernelIvEEvv:
[----:B------:R-:W-:Y:S01]  /*0000*/  LDC R1, c[0x0][0x37c] ;  /* 0x0000df00ff017b82 */ /* 0x000fe20000000800 */
[----:B------:R-:W-:Y:S05]  /*0010*/  EXIT ;  /* 0x000000000000794d */ /* 0x000fea0003800000 */
.L_x_0:
[----:B------:R-:W-:-:S00]  /*0020*/  BRA `(.L_x_0) ;  /* 0xfffffffc00fc7947 */ /* 0x000fc0000383ffff */
[----:B------:R-:W-:-:S00]  /*0030*/  NOP ;  /* 0x0000000000007918 */ /* 0x000fc00000000000 */
        /* <DEDUP_REMOVED lines=12> */
.L_x_36:


//--------------------- .text._Z14fragmentShaderP6uchar4PiS1_P6float3P4int3P8fragmentS3_S1_ --------------------------
	.section	.text._Z14fragmentShaderP6uchar4PiS1_P6float3P4int3P8fragmentS3_S1_,"ax",@progbits
	.align	128
        .global         _Z14fragmentShaderP6uchar4PiS1_P6float3P4int3P8fragmentS3_S1_
        .type           _Z14fragmentShaderP6uchar4PiS1_P6float3P4int3P8fragmentS3_S1_,@function
        .size           _Z14fragmentShaderP6uchar4PiS1_P6float3P4int3P8fragmentS3_S1_,(.L_x_37 - _Z14fragmentShaderP6uchar4PiS1_P6float3P4int3P8fragmentS3_S1_)
        .other          _Z14fragmentShaderP6uchar4PiS1_P6float3P4int3P8fragmentS3_S1_,@"STO_CUDA_ENTRY STV_DEFAULT"
_Z14fragmentShaderP6uchar4PiS1_P6float3P4int3P8fragmentS3_S1_:
.text._Z14fragmentShaderP6uchar4PiS1_P6float3P4int3P8fragmentS3_S1_:
[----:B------:R-:W-:Y:S01]  /*0000*/  LDC R1, c[0x0][0x37c] ;  /* 0x0000df00ff017b82 */ /* 0x000fe20000000800 */
[----:B------:R-:W0:Y:S07]  /*0010*/  S2R R5, SR_TID.X ;  /* 0x0000000000057919 */ /* 0x000e2e0000002100 */
[----:B------:R-:W1:Y:S01]  /*0020*/  LDC.64 R10, c[0x0][0x3a8] ;  /* 0x0000ea00ff0a7b82 */ /* 0x000e620000000a00 */
[----:B------:R-:W2:Y:S01]  /*0030*/  LDCU.64 UR4, c[0x0][0x358] ;  /* 0x00006b00ff0477ac */ /* 0x000ea20008000a00 */
[----:B------:R-:W0:Y:S06]  /*0040*/  S2R R0, SR_CTAID.X ;  /* 0x0000000000007919 */ /* 0x000e2c0000002500 */
[----:B------:R-:W2:Y:S02]  /*0050*/  LDC.64 R2, c[0x0][0x388] ;  /* 0x0000e200ff027b82 */ /* 0x000ea40000000a00 */
[----:B--2---:R-:W2:Y:S01]  /*0060*/  LDG.E R6, desc[UR4][R2.64] ;  /* 0x0000000402067981 */ /* 0x004ea2000c1e1900 */
[----:B0-----:R-:W-:-:S04]  /*0070*/  IMAD R5, R0, 0x100, R5 ;  /* 0x0000010000057824 */ /* 0x001fc800078e0205 */
[----:B-1----:R-:W-:-:S05]  /*0080*/  IMAD.WIDE.U32 R10, R5, 0x14, R10 ;  /* 0x00000014050a7825 */ /* 0x002fca00078e000a */
[----:B------:R-:W3:Y:S04]  /*0090*/  LDG.E R5, desc[UR4][R10.64] ;  /* 0x000000040a057981 */ /* 0x000ee8000c1e1900 */
[----:B------:R-:W3:Y:S01]  /*00a0*/  LDG.E R0, desc[UR4][R10.64+0x8] ;  /* 0x000008040a007981 */ /* 0x000ee2000c1e1900 */
[----:B--2---:R-:W-:Y:S01]  /*00b0*/  I2FP.F32.S32 R7, R6 ;  /* 0x0000000600077245 */ /* 0x004fe20000201400 */
[----:B---3--:R-:W-:-:S05]  /*00c0*/  IMAD.IADD R0, R5, 0x1, R0 ;  /* 0x0000000105007824 */ /* 0x008fca00078e0200 */
[----:B------:R-:W-:-:S04]  /*00d0*/  I2FP.F32.S32 R0, R0 ;  /* 0x0000000000007245 */ /* 0x000fc80000201400 */
[C---:B------:R-:W-:Y:S02]  /*00e0*/  FSETP.GEU.AND P0, PT, R0.reuse, R7, PT ;  /* 0x000000070000720b */ /* 0x040fe40003f0e000 */
[----:B------:R-:W-:Y:S02]  /*00f0*/  I2FP.F32.S32 R4, R5 ;  /* 0x0000000500047245 */ /* 0x000fe40000201400 */
[----:B------:R-:W-:-:S04]  /*0100*/  FSEL R7, R0, R7, !P0 ;  /* 0x0000000700077208 */ /* 0x000fc80004000000 */
[----:B------:R-:W-:-:S13]  /*0110*/  FSETP.GT.AND P0, PT, R7, R4, PT ;  /* 0x000000040700720b */ /* 0x000fda0003f04000 */
[----:B------:R-:W-:Y:S05]  /*0120*/  @!P0 EXIT ;  /* 0x000000000000894d */ /* 0x000fea0003800000 */
[----:B------:R-:W0:Y:S01]  /*0130*/  LDC.64 R12, c[0x0][0x390] ;  /* 0x0000e400ff0c7b82 */ /* 0x000e220000000a00 */
[----:B------:R-:W2:Y:S04]  /*0140*/  LDG.E R2, desc[UR4][R10.64+0x4] ;  /* 0x000004040a027981 */ /* 0x000ea8000c1e1900 */
[----:B------:R-:W3:Y:S03]  /*0150*/  LDG.E R7, desc[UR4][R10.64+0xc] ;  /* 0x00000c040a077981 */ /* 0x000ee6000c1e1900 */
[----:B------:R-:W1:Y:S01]  /*0160*/  LDC.64 R8, c[0x0][0x3a0] ;  /* 0x0000e800ff087b82 */ /* 0x000e620000000a00 */
[----:B------:R-:W1:Y:S04]  /*0170*/  LDG.E R3, desc[UR4][R10.64+0x10] ;  /* 0x000010040a037981 */ /* 0x000e68000c1e1900 */
[----:B0-----:R0:W5:Y:S01]  /*0180*/  LDG.E R12, desc[UR4][R12.64] ;  /* 0x000000040c0c7981 */ /* 0x001162000c1e1900 */
[----:B------:R-:W-:Y:S01]  /*0190*/  IMAD.MOV.U32 R4, RZ, RZ, R6 ;  /* 0x000000ffff047224 */ /* 0x000fe200078e0006 */
[----:B--2---:R-:W-:Y:S01]  /*01a0*/  I2FP.F32.S32 R6, R2 ;  /* 0x0000000200067245 */ /* 0x004fe20000201400 */
[----:B---3--:R-:W-:-:S02]  /*01b0*/  IMAD.IADD R7, R2, 0x1, R7 ;  /* 0x0000000102077824 */ /* 0x008fc400078e0207 */
[----:B-1----:R-:W-:-:S03]  /*01c0*/  IMAD.WIDE R8, R3, 0xc, R8 ;  /* 0x0000000c03087825 */ /* 0x002fc600078e0208 */
[----:B0-----:R-:W-:-:S07]  /*01d0*/  I2FP.F32.S32 R7, R7 ;  /* 0x0000000700077245 */ /* 0x001fce0000201400 */
.L_x_7:
[----:B-----5:R-:W-:Y:S01]  /*01e0*/  I2FP.F32.S32 R10, R12 ;  /* 0x0000000c000a7245 */ /* 0x020fe20000201400 */
[----:B------:R-:W-:Y:S03]  /*01f0*/  BSSY.RECONVERGENT B0, `(.L_x_1) ;  /* 0x000006a000007945 */ /* 0x000fe60003800200 */
[----:B------:R-:W-:-:S04]  /*0200*/  FSETP.GEU.AND P0, PT, R7, R10, PT ;  /* 0x0000000a0700720b */ /* 0x000fc80003f0e000 */
[----:B------:R-:W-:-:S04]  /*0210*/  FSEL R11, R7, R10, !P0 ;  /* 0x0000000a070b7208 */ /* 0x000fc80004000000 */
[----:B------:R-:W-:-:S13]  /*0220*/  FSETP.GT.AND P0, PT, R11, R6, PT ;  /* 0x000000060b00720b */ /* 0x000fda0003f04000 */
[----:B------:R-:W-:Y:S05]  /*0230*/  @!P0 BRA `(.L_x_2) ;  /* 0x0000000400948947 */ /* 0x000fea0003800000 */
[----:B------:R-:W0:Y:S01]  /*0240*/  LDC.64 R10, c[0x0][0x388] ;  /* 0x0000e200ff0a7b82 */ /* 0x000e220000000a00 */
[----:B------:R-:W-:Y:S01]  /*0250*/  BSSY.RECONVERGENT B1, `(.L_x_3) ;  /* 0x0000061000017945 */ /* 0x000fe20003800200 */
[----:B------:R-:W-:-:S07]  /*0260*/  IMAD.MOV.U32 R4, RZ, RZ, R2 ;  /* 0x000000ffff047224 */ /* 0x000fce00078e0002 */
.L_x_6:
[----:B0-----:R-:W2:Y:S01]  /*0270*/  LDG.E R24, desc[UR4][R10.64] ;  /* 0x000000040a187981 */ /* 0x001ea2000c1e1900 */
[----:B------:R-:W0:Y:S01]  /*0280*/  LDC.64 R14, c[0x0][0x3b8] ;  /* 0x0000ee00ff0e7b82 */ /* 0x000e220000000a00 */
[----:B--2---:R-:W-:-:S04]  /*0290*/  IMAD R24, R24, R4, R5 ;  /* 0x0000000418187224 */ /* 0x004fc800078e0205 */
[----:B0-----:R-:W-:-:S06]  /*02a0*/  IMAD.WIDE R14, R24, 0x4, R14 ;  /* 0x00000004180e7825 */ /* 0x001fcc00078e020e */
[----:B------:R-:W2:Y:S01]  /*02b0*/  LDG.E R14, desc[UR4][R14.64] ;  /* 0x000000040e0e7981 */ /* 0x000ea2000c1e1900 */
[----:B------:R-:W-:Y:S01]  /*02c0*/  BSSY.RECONVERGENT B2, `(.L_x_4) ;  /* 0x0000052000027945 */ /* 0x000fe20003800200 */
[----:B--2---:R-:W-:-:S13]  /*02d0*/  ISETP.NE.AND P0, PT, R14, R3, PT ;  /* 0x000000030e00720c */ /* 0x004fda0003f05270 */
[----:B------:R-:W-:Y:S05]  /*02e0*/  @P0 BRA `(.L_x_5) ;  /* 0x00000004003c0947 */ /* 0x000fea0003800000 */
[----:B------:R-:W2:Y:S01]  /*02f0*/  LDG.E R21, desc[UR4][R8.64+0x4] ;  /* 0x0000040408157981 */ /* 0x000ea2000c1e1900 */
[----:B------:R-:W2:Y:S03]  /*0300*/  LDC.64 R28, c[0x0][0x398] ;  /* 0x0000e600ff1c7b82 */ /* 0x000ea60000000a00 */
[----:B------:R-:W3:Y:S05]  /*0310*/  LDG.E R19, desc[UR4][R8.64] ;  /* 0x0000000408137981 */ /* 0x000eea000c1e1900 */
[----:B------:R-:W0:Y:S02]  /*0320*/  LDC.64 R12, c[0x0][0x3b0] ;  /* 0x0000ec00ff0c7b82 */ /* 0x000e240000000a00 */
[----:B0-----:R-:W-:-:S05]  /*0330*/  IMAD.WIDE R12, R24, 0xc, R12 ;  /* 0x0000000c180c7825 */ /* 0x001fca00078e020c */
[----:B------:R-:W4:Y:S04]  /*0340*/  LDG.E R16, desc[UR4][R12.64+0x4] ;  /* 0x000004040c107981 */ /* 0x000f28000c1e1900 */
[----:B------:R-:W4:Y:S04]  /*0350*/  LDG.E R14, desc[UR4][R12.64] ;  /* 0x000000040c0e7981 */ /* 0x000f28000c1e1900 */
[----:B------:R-:W4:Y:S01]  /*0360*/  LDG.E R12, desc[UR4][R12.64+0x8] ;  /* 0x000008040c0c7981 */ /* 0x000f22000c1e1900 */
[----:B--2---:R-:W-:-:S05]  /*0370*/  IMAD.WIDE R20, R21, 0xc, R28 ;  /* 0x0000000c15147825 */ /* 0x004fca00078e021c */
[----:B------:R-:W2:Y:S01]  /*0380*/  LDG.E R15, desc[UR4][R20.64] ;  /* 0x00000004140f7981 */ /* 0x000ea2000c1e1900 */
[----:B---3--:R-:W-:-:S05]  /*0390*/  IMAD.WIDE R18, R19, 0xc, R28 ;  /* 0x0000000c13127825 */ /* 0x008fca00078e021c */
[----:B------:R-:W3:Y:S01]  /*03a0*/  LDG.E R25, desc[UR4][R18.64] ;  /* 0x0000000412197981 */ /* 0x000ee2000c1e1900 */
[----:B----4-:R-:W-:Y:S08]  /*03b0*/  F2F.F64.F32 R16, R16 ;  /* 0x0000001000107310 */ /* 0x010ff00000201800 */
[----:B--2---:R-:W0:Y:S08]  /*03c0*/  F2F.F64.F32 R26, R15 ;  /* 0x0000000f001a7310 */ /* 0x004e300000201800 */
[----:B---3--:R1:W2:Y:S01]  /*03d0*/  F2F.F64.F32 R22, R25 ;  /* 0x0000001900167310 */ /* 0x0082a20000201800 */
[----:B0-----:R-:W-:-:S07]  /*03e0*/  DADD R26, R26, 1 ;  /* 0x3ff000001a1a7429 */ /* 0x001fce0000000000 */
[----:B------:R-:W0:Y:S01]  /*03f0*/  F2F.F64.F32 R14, R14 ;  /* 0x0000000e000e7310 */ /* 0x000e220000201800 */
[----:B-1----:R-:W3:Y:S01]  /*0400*/  LDG.E R25, desc[UR4][R20.64+0x8] ;  /* 0x0000080414197981 */ /* 0x002ee2000c1e1900 */
[----:B--2---:R-:W-:Y:S02]  /*0410*/  DADD R22, R22, 1 ;  /* 0x3ff0000016167429 */ /* 0x004fe40000000000 */
[----:B------:R-:W-:-:S06]  /*0420*/  DMUL R26, R26, 0.5 ;  /* 0x3fe000001a1a7828 */ /* 0x000fcc0000000000 */
[----:B------:R-:W-:Y:S02]  /*0430*/  DMUL R22, R22, 0.5 ;  /* 0x3fe0000016167828 */ /* 0x000fe40000000000 */
[----:B------:R-:W-:-:S08]  /*0440*/  DMUL R26, R26, R16 ;  /* 0x000000101a1a7228 */ /* 0x000fd00000000000 */
[----:B0-----:R-:W-:Y:S01]  /*0450*/  DFMA R26, R22, R14, R26 ;  /* 0x0000000e161a722b */ /* 0x001fe2000000001a */
[----:B------:R-:W2:Y:S02]  /*0460*/  LDG.E R23, desc[UR4][R8.64+0x8] ;  /* 0x0000080408177981 */ /* 0x000ea4000c1e1900 */
[----:B--2---:R-:W-:-:S05]  /*0470*/  IMAD.WIDE R28, R23, 0xc, R28 ;  /* 0x0000000c171c7825 */ /* 0x004fca00078e021c */
[----:B------:R-:W2:Y:S02]  /*0480*/  LDG.E R13, desc[UR4][R28.64] ;  /* 0x000000041c0d7981 */ /* 0x000ea4000c1e1900 */
[----:B--2---:R-:W0:Y:S08]  /*0490*/  F2F.F64.F32 R22, R13 ;  /* 0x0000000d00167310 */ /* 0x004e300000201800 */
[----:B------:R-:W1:Y:S01]  /*04a0*/  F2F.F64.F32 R12, R12 ;  /* 0x0000000c000c7310 */ /* 0x000e620000201800 */
[----:B0-----:R-:W-:-:S08]  /*04b0*/  DADD R22, R22, 1 ;  /* 0x3ff0000016167429 */ /* 0x001fd00000000000 */
[----:B------:R-:W-:-:S08]  /*04c0*/  DMUL R22, R22, 0.5 ;  /* 0x3fe0000016167828 */ /* 0x000fd00000000000 */
[----:B-1----:R-:W-:Y:S01]  /*04d0*/  DFMA R22, R22, R12, R26 ;  /* 0x0000000c1616722b */ /* 0x002fe2000000001a */
[----:B------:R-:W2:Y:S04]  /*04e0*/  LDG.E R27, desc[UR4][R18.64+0x4] ;  /* 0x00000404121b7981 */ /* 0x000ea8000c1e1900 */
[----:B------:R-:W4:Y:S04]  /*04f0*/  LDG.E R26, desc[UR4][R18.64+0x8] ;  /* 0x00000804121a7981 */ /* 0x000f28000c1e1900 */
[----:B------:R2:W3:Y:S01]  /*0500*/  LDG.E R18, desc[UR4][R20.64+0x4] ;  /* 0x0000040414127981 */ /* 0x0004e2000c1e1900 */
[----:B------:R0:W-:Y:S03]  /*0510*/  F2F.F32.F64 R23, R22 ;  /* 0x0000001600177310 */ /* 0x0001e60000301000 */
[----:B0-----:R-:W4:Y:S05]  /*0520*/  LDG.E R22, desc[UR4][R28.64+0x8] ;  /* 0x000008041c167981 */ /* 0x001f2a000c1e1900 */
[----:B--2---:R0:W1:Y:S02]  /*0530*/  F2F.F64.F32 R20, R27 ;  /* 0x0000001b00147310 */ /* 0x0040640000201800 */
[----:B0-----:R-:W2:Y:S06]  /*0540*/  LDG.E R27, desc[UR4][R28.64+0x4] ;  /* 0x000004041c1b7981 */ /* 0x001eac000c1e1900 */
[----:B---3--:R-:W0:Y:S01]  /*0550*/  F2F.F64.F32 R18, R18 ;  /* 0x0000001200127310 */ /* 0x008e220000201800 */
[----:B-1----:R-:W-:-:S02]  /*0560*/  DADD R20, R20, 1 ;  /* 0x3ff0000014147429 */ /* 0x002fc40000000000 */
[----:B0-----:R-:W-:-:S08]  /*0570*/  DADD R18, R18, 1 ;  /* 0x3ff0000012127429 */ /* 0x001fd00000000000 */
[----:B------:R-:W-:Y:S02]  /*0580*/  DMUL R18, R18, 0.5 ;  /* 0x3fe0000012127828 */ /* 0x000fe40000000000 */
[----:B------:R-:W-:-:S06]  /*0590*/  DMUL R20, R20, 0.5 ;  /* 0x3fe0000014147828 */ /* 0x000fcc0000000000 */
[----:B------:R-:W-:-:S08]  /*05a0*/  DMUL R18, R16, R18 ;  /* 0x0000001210127228 */ /* 0x000fd00000000000 */
[----:B------:R-:W-:Y:S01]  /*05b0*/  DFMA R18, R14, R20, R18 ;  /* 0x000000140e12722b */ /* 0x000fe20000000012 */
[----:B------:R-:W-:-:S06]  /*05c0*/  FMUL R23, R23, 255 ;  /* 0x437f000017177820 */ /* 0x000fcc0000400000 */
[----:B------:R-:W-:Y:S01]  /*05d0*/  F2I.U32.TRUNC.NTZ R23, R23 ;  /* 0x0000001700177305 */ /* 0x000fe2000020f000 */
[----:B------:R-:W-:-:S07]  /*05e0*/  UMOV UR6, 0x3340 ;  /* 0x0000334000067882 */ /* 0x000fce0000000000 */
[----:B--2---:R-:W0:Y:S02]  /*05f0*/  F2F.F64.F32 R20, R27 ;  /* 0x0000001b00147310 */ /* 0x004e240000201800 */
[----:B0-----:R-:W-:-:S08]  /*0600*/  DADD R20, R20, 1 ;  /* 0x3ff0000014147429 */ /* 0x001fd00000000000 */
[----:B------:R-:W-:-:S08]  /*0610*/  DMUL R20, R20, 0.5 ;  /* 0x3fe0000014147828 */ /* 0x000fd00000000000 */
[----:B------:R-:W-:Y:S02]  /*0620*/  DFMA R18, R12, R20, R18 ;  /* 0x000000140c12722b */ /* 0x000fe40000000012 */
[----:B------:R-:W0:Y:S02]  /*0630*/  F2F.F64.F32 R20, R25 ;  /* 0x0000001900147310 */ /* 0x000e240000201800 */
[----:B0-----:R-:W-:-:S06]  /*0640*/  DADD R20, R20, 1 ;  /* 0x3ff0000014147429 */ /* 0x001fcc0000000000 */
[----:B----4-:R-:W0:Y:S02]  /*0650*/  F2F.F64.F32 R26, R26 ;  /* 0x0000001a001a7310 */ /* 0x010e240000201800 */
[----:B------:R-:W-:-:S08]  /*0660*/  DMUL R20, R20, 0.5 ;  /* 0x3fe0000014147828 */ /* 0x000fd00000000000 */
[----:B------:R-:W-:Y:S01]  /*0670*/  DMUL R20, R16, R20 ;  /* 0x0000001410147228 */ /* 0x000fe20000000000 */
[----:B------:R-:W1:Y:S01]  /*0680*/  F2F.F64.F32 R16, R22 ;  /* 0x0000001600107310 */ /* 0x000e620000201800 */
[----:B0-----:R-:W-:-:S08]  /*0690*/  DADD R28, R26, 1 ;  /* 0x3ff000001a1c7429 */ /* 0x001fd00000000000 */
[----:B------:R-:W-:Y:S02]  /*06a0*/  DMUL R28, R28, 0.5 ;  /* 0x3fe000001c1c7828 */ /* 0x000fe40000000000 */
[----:B-1----:R-:W-:-:S06]  /*06b0*/  DADD R16, R16, 1 ;  /* 0x3ff0000010107429 */ /* 0x002fcc0000000000 */
[----:B------:R-:W-:Y:S02]  /*06c0*/  DFMA R20, R14, R28, R20 ;  /* 0x0000001c0e14722b */ /* 0x000fe40000000014 */
[----:B------:R-:W-:-:S08]  /*06d0*/  DMUL R16, R16, 0.5 ;  /* 0x3fe0000010107828 */ /* 0x000fd00000000000 */
[----:B------:R-:W-:Y:S01]  /*06e0*/  DFMA R16, R12, R16, R20 ;  /* 0x000000100c10722b */ /* 0x000fe20000000014 */
[----:B------:R-:W0:Y:S01]  /*06f0*/  F2F.F32.F64 R18, R18 ;  /* 0x0000001200127310 */ /* 0x000e220000301000 */
[----:B------:R-:W1:Y:S08]  /*0700*/  LDC.64 R12, c[0x0][0x380] ;  /* 0x0000e000ff0c7b82 */ /* 0x000e700000000a00 */
[----:B------:R-:W2:Y:S01]  /*0710*/  F2F.F32.F64 R16, R16 ;  /* 0x0000001000107310 */ /* 0x000ea20000301000 */
[----:B0-----:R-:W-:Y:S01]  /*0720*/  FMUL R20, R18, 255 ;  /* 0x437f000012147820 */ /* 0x001fe20000400000 */
[----:B------:R-:W0:Y:S01]  /*0730*/  LDC.64 R14, c[0x0][0x390] ;  /* 0x0000e400ff0e7b82 */ /* 0x000e220000000a00 */
[----:B--2---:R-:W-:-:S05]  /*0740*/  FMUL R21, R16, 255 ;  /* 0x437f000010157820 */ /* 0x004fca0000400000 */
[----:B------:R-:W2:Y:S08]  /*0750*/  F2I.U32.TRUNC.NTZ R20, R20 ;  /* 0x0000001400147305 */ /* 0x000eb0000020f000 */
[----:B------:R-:W3:Y:S01]  /*0760*/  F2I.U32.TRUNC.NTZ R21, R21 ;  /* 0x0000001500157305 */ /* 0x000ee2000020f000 */
[----:B------:R-:W-:Y:S02]  /*0770*/  IMAD.U32 R18, RZ, RZ, UR6 ;  /* 0x00000006ff127e24 */ /* 0x000fe4000f8e00ff */
[----:B-1----:R-:W-:Y:S01]  /*0780*/  IMAD.WIDE R24, R24, 0x4, R12 ;  /* 0x0000000418187825 */ /* 0x002fe200078e020c */
[----:B--2---:R-:W-:-:S02]  /*0790*/  PRMT R16, R23, 0x3340, R20 ;  /* 0x0000334017107816 */ /* 0x004fc40000000014 */
[----:B---3--:R-:W-:-:S04]  /*07a0*/  PRMT R17, R21, R18, 0xffff ;  /* 0x0000ffff15117416 */ /* 0x008fc80000000012 */
[----:B------:R-:W-:-:S05]  /*07b0*/  PRMT R17, R16, 0x5410, R17 ;  /* 0x0000541010117816 */ /* 0x000fca0000000011 */
[----:B------:R1:W-:Y:S04]  /*07c0*/  STG.E desc[UR4][R24.64], R17 ;  /* 0x0000001118007986 */ /* 0x0003e8000c101904 */
[----:B0-----:R1:W5:Y:S02]  /*07d0*/  LDG.E R12, desc[UR4][R14.64] ;  /* 0x000000040e0c7981 */ /* 0x001364000c1e1900 */
.L_x_5:
[----:B------:R-:W-:Y:S05]  /*07e0*/  BSYNC.RECONVERGENT B2 ;  /* 0x0000000000027941 */ /* 0x000fea0003800200 */
.L_x_4:
[----:B-1---5:R-:W-:Y:S01]  /*07f0*/  I2FP.F32.S32 R14, R12 ;  /* 0x0000000c000e7245 */ /* 0x022fe20000201400 */
[----:B------:R-:W-:-:S03]  /*0800*/  VIADD R4, R4, 0x1 ;  /* 0x0000000104047836 */ /* 0x000fc60000000000 */
[C---:B------:R-:W-:Y:S02]  /*0810*/  FSETP.GEU.AND P0, PT, R7.reuse, R14, PT ;  /* 0x0000000e0700720b */ /* 0x040fe40003f0e000 */
[----:B------:R-:W-:Y:S02]  /*0820*/  I2FP.F32.S32 R13, R4 ;  /* 0x00000004000d7245 */ /* 0x000fe40000201400 */
[----:B------:R-:W-:-:S04]  /*0830*/  FSEL R14, R7, R14, !P0 ;  /* 0x0000000e070e7208 */ /* 0x000fc80004000000 */
[----:B------:R-:W-:-:S13]  /*0840*/  FSETP.GT.AND P0, PT, R14, R13, PT ;  /* 0x0000000d0e00720b */ /* 0x000fda0003f04000 */
[----:B------:R-:W-:Y:S05]  /*0850*/  @P0 BRA `(.L_x_6) ;  /* 0xfffffff800840947 */ /* 0x000fea000383ffff */
[----:B------:R-:W-:Y:S05]  /*0860*/  BSYNC.RECONVERGENT B1 ;  /* 0x0000000000017941 */ /* 0x000fea0003800200 */
.L_x_3:
[----:B------:R-:W0:Y:S02]  /*0870*/  LDC.64 R10, c[0x0][0x388] ;  /* 0x0000e200ff0a7b82 */ /* 0x000e240000000a00 */
[----:B0-----:R0:W5:Y:S02]  /*0880*/  LDG.E R4, desc[UR4][R10.64] ;  /* 0x000000040a047981 */ /* 0x001164000c1e1900 */
.L_x_2:
[----:B------:R-:W-:Y:S05]  /*0890*/  BSYNC.RECONVERGENT B0 ;  /* 0x0000000000007941 */ /* 0x000fea0003800200 */
.L_x_1:
[----:B0----5:R-:W-:Y:S01]  /*08a0*/  I2FP.F32.S32 R11, R4 ;  /* 0x00000004000b7245 */ /* 0x021fe20000201400 */
[----:B------:R-:W-:-:S03]  /*08b0*/  VIADD R5, R5, 0x1 ;  /* 0x0000000105057836 */ /* 0x000fc60000000000 */
[C---:B------:R-:W-:Y:S02]  /*08c0*/  FSETP.GEU.AND P0, PT, R0.reuse, R11, PT ;  /* 0x0000000b0000720b */ /* 0x040fe40003f0e000 */
[----:B------:R-:W-:Y:S02]  /*08d0*/  I2FP.F32.S32 R10, R5 ;  /* 0x00000005000a7245 */ /* 0x000fe40000201400 */
[----:B------:R-:W-:-:S04]  /*08e0*/  FSEL R11, R0, R11, !P0 ;  /* 0x0000000b000b7208 */ /* 0x000fc80004000000 */
[----:B------:R-:W-:-:S13]  /*08f0*/  FSETP.GT.AND P0, PT, R11, R10, PT ;  /* 0x0000000a0b00720b */ /* 0x000fda0003f04000 */
[----:B------:R-:W-:Y:S05]  /*0900*/  @P0 BRA `(.L_x_7) ;  /* 0xfffffff800340947 */ /* 0x000fea000383ffff */
[----:B------:R-:W-:Y:S05]  /*0910*/  EXIT ;  /* 0x000000000000794d */ /* 0x000fea0003800000 */
.L_x_8:
        /* <DEDUP_REMOVED lines=14> */
.L_x_37:


//--------------------- .text._Z17rasterizeTrianglePiS_P6float3P4int3P8fragmentS1_S_ --------------------------
	.section	.text._Z17rasterizeTrianglePiS_P6float3P4int3P8fragmentS1_S_,"ax",@progbits
	.align	128
        .global         _Z17rasterizeTrianglePiS_P6float3P4int3P8fragmentS1_S_
        .type           _Z17rasterizeTrianglePiS_P6float3P4int3P8fragmentS1_S_,@function
        .size           _Z17rasterizeTrianglePiS_P6float3P4int3P8fragmentS1_S_,(.L_x_35 - _Z17rasterizeTrianglePiS_P6float3P4int3P8fragmentS1_S_)
        .other          _Z17rasterizeTrianglePiS_P6float3P4int3P8fragmentS1_S_,@"STO_CUDA_ENTRY STV_DEFAULT"
_Z17rasterizeTrianglePiS_P6float3P4int3P8fragmentS1_S_:
.text._Z17rasterizeTrianglePiS_P6float3P4int3P8fragmentS1_S_:
[----:B------:R-:W-:Y:S01]  /*0000*/  LDC R1, c[0x0][0x37c] ;  /* 0x0000df00ff017b82 */ /* 0x000fe20000000800 */
[----:B------:R-:W0:Y:S07]  /*0010*/  S2R R11, SR_CTAID.X ;  /* 0x00000000000b7919 */ /* 0x000e2e0000002500 */
[----:B------:R-:W0:Y:S01]  /*0020*/  LDC.64 R2, c[0x0][0x398] ;  /* 0x0000e600ff027b82 */ /* 0x000e220000000a00 */
[----:B------:R-:W1:Y:S07]  /*0030*/  LDCU.64 UR4, c[0x0][0x358] ;  /* 0x00006b00ff0477ac */ /* 0x000e6e0008000a00 */
[----:B------:R-:W2:Y:S01]  /*0040*/  LDC.64 R12, c[0x0][0x390] ;  /* 0x0000e400ff0c7b82 */ /* 0x000ea20000000a00 */
[----:B0-----:R-:W-:-:S05]  /*0050*/  IMAD.WIDE.U32 R2, R11, 0xc, R2 ;  /* 0x0000000c0b027825 */ /* 0x001fca00078e0002 */
[----:B-1----:R-:W2:Y:S04]  /*0060*/  LDG.E R7, desc[UR4][R2.64] ;  /* 0x0000000402077981 */ /* 0x002ea8000c1e1900 */
[----:B------:R-:W3:Y:S04]  /*0070*/  LDG.E R9, desc[UR4][R2.64+0x4] ;  /* 0x0000040402097981 */ /* 0x000ee8000c1e1900 */
[----:B------:R-:W4:Y:S01]  /*0080*/  LDG.E R5, desc[UR4][R2.64+0x8] ;  /* 0x0000080402057981 */ /* 0x000f22000c1e1900 */
[----:B--2---:R-:W-:-:S04]  /*0090*/  IMAD.WIDE R6, R7, 0xc, R12 ;  /* 0x0000000c07067825 */ /* 0x004fc800078e020c */
[--C-:B---3--:R-:W-:Y:S01]  /*00a0*/  IMAD.WIDE R8, R9, 0xc, R12.reuse ;  /* 0x0000000c09087825 */ /* 0x108fe200078e020c */
[----:B------:R-:W2:Y:S03]  /*00b0*/  LDG.E R0, desc[UR4][R6.64] ;  /* 0x0000000406007981 */ /* 0x000ea6000c1e1900 */
[----:B----4-:R-:W-:Y:S01]  /*00c0*/  IMAD.WIDE R12, R5, 0xc, R12 ;  /* 0x0000000c050c7825 */ /* 0x010fe200078e020c */
[----:B------:R-:W2:Y:S04]  /*00d0*/  LDG.E R15, desc[UR4][R8.64] ;  /* 0x00000004080f7981 */ /* 0x000ea8000c1e1900 */
[----:B------:R-:W3:Y:S04]  /*00e0*/  LDG.E R5, desc[UR4][R6.64+0x4] ;  /* 0x0000040406057981 */ /* 0x000ee8000c1e1900 */
[----:B------:R-:W3:Y:S04]  /*00f0*/  LDG.E R10, desc[UR4][R8.64+0x4] ;  /* 0x00000404080a7981 */ /* 0x000ee8000c1e1900 */
[----:B------:R-:W4:Y:S04]  /*0100*/  LDG.E R27, desc[UR4][R12.64] ;  /* 0x000000040c1b7981 */ /* 0x000f28000c1e1900 */
[----:B------:R-:W5:Y:S01]  /*0110*/  LDG.E R14, desc[UR4][R12.64+0x4] ;  /* 0x000004040c0e7981 */ /* 0x000f62000c1e1900 */
[C---:B--2---:R-:W-:Y:S01]  /*0120*/  FADD R2, -R0.reuse, R15 ;  /* 0x0000000f00027221 */ /* 0x044fe20000000100 */
[C---:B---3--:R-:W-:Y:S01]  /*0130*/  FADD R3, -R5.reuse, R10 ;  /* 0x0000000a05037221 */ /* 0x048fe20000000100 */
[----:B----4-:R-:W-:Y:S01]  /*0140*/  FADD R4, -R0, R27 ;  /* 0x0000001b00047221 */ /* 0x010fe20000000100 */
[----:B-----5:R-:W-:-:S03]  /*0150*/  FADD R17, -R5, R14 ;  /* 0x0000000e05117221 */ /* 0x020fc60000000100 */
[----:B------:R-:W-:Y:S01]  /*0160*/  FMUL R3, R3, R4 ;  /* 0x0000000403037220 */ /* 0x000fe20000400000 */
[----:B------:R-:W-:-:S05]  /*0170*/  FMUL R2, R2, R17 ;  /* 0x0000001102027220 */ /* 0x000fca0000400000 */
[----:B------:R-:W-:-:S13]  /*0180*/  FSETP.GEU.AND P0, PT, R2, R3, PT ;  /* 0x000000030200720b */ /* 0x000fda0003f0e000 */
[----:B------:R-:W-:Y:S05]  /*0190*/  @!P0 EXIT ;  /* 0x000000000000894d */ /* 0x000fea0003800000 */
[----:B------:R-:W0:Y:S08]  /*01a0*/  LDC.64 R2, c[0x0][0x380] ;  /* 0x0000e000ff027b82 */ /* 0x000e300000000a00 */
[----:B------:R-:W1:Y:S01]  /*01b0*/  LDC.64 R20, c[0x0][0x388] ;  /* 0x0000e200ff147b82 */ /* 0x000e620000000a00 */
[----:B0-----:R-:W2:Y:S04]  /*01c0*/  LDG.E R2, desc[UR4][R2.64] ;  /* 0x0000000402027981 */ /* 0x001ea8000c1e1900 */
[----:B-1----:R0:W3:Y:S01]  /*01d0*/  LDG.E R4, desc[UR4][R20.64] ;  /* 0x0000000414047981 */ /* 0x0020e2000c1e1900 */
[----:B------:R-:W1:Y:S01]  /*01e0*/  F2F.F64.F32 R12, R0 ;  /* 0x00000000000c7310 */ /* 0x000e620000201800 */
[----:B------:R-:W-:Y:S01]  /*01f0*/  IMAD.MOV.U32 R6, RZ, RZ, 0x0 ;  /* 0x00000000ff067424 */ /* 0x000fe200078e00ff */
[----:B------:R-:W-:Y:S01]  /*0200*/  BSSY.RECONVERGENT B2, `(.L_x_9) ;  /* 0x00000cb000027945 */ /* 0x000fe20003800200 */
[----:B------:R-:W-:-:S05]  /*0210*/  IMAD.MOV.U32 R7, RZ, RZ, 0x3fe00000 ;  /* 0x3fe00000ff077424 */ /* 0x000fca00078e00ff */
[----:B------:R-:W4:Y:S01]  /*0220*/  F2F.F64.F32 R16, R15 ;  /* 0x0000000f00107310 */ /* 0x000f220000201800 */
[----:B-1----:R-:W-:-:S07]  /*0230*/  DFMA R12, R12, R6, 0.5 ;  /* 0x3fe000000c0c742b */ /* 0x002fce0000000006 */
[----:B------:R-:W1:Y:S01]  /*0240*/  F2F.F64.F32 R24, R27 ;  /* 0x0000001b00187310 */ /* 0x000e620000201800 */
[----:B----4-:R-:W-:-:S07]  /*0250*/  DFMA R22, R16, R6, 0.5 ;  /* 0x3fe000001016742b */ /* 0x010fce0000000006 */
[----:B0-----:R-:W0:Y:S01]  /*0260*/  F2F.F64.F32 R20, R10 ;  /* 0x0000000a00147310 */ /* 0x001e220000201800 */
[----:B-1----:R-:W-:-:S07]  /*0270*/  DFMA R24, R24, R6, 0.5 ;  /* 0x3fe000001818742b */ /* 0x002fce0000000006 */
[----:B------:R-:W1:Y:S01]  /*0280*/  F2F.F64.F32 R14, R14 ;  /* 0x0000000e000e7310 */ /* 0x000e620000201800 */
[-C--:B0-----:R-:W-:Y:S02]  /*0290*/  DFMA R20, R20, R6.reuse, 0.5 ;  /* 0x3fe000001414742b */ /* 0x081fe40000000006 */
[----:B-1----:R-:W-:-:S05]  /*02a0*/  DFMA R26, R14, R6, 0.5 ;  /* 0x3fe000000e1a742b */ /* 0x002fca0000000006 */
[----:B--2---:R-:W0:Y:S02]  /*02b0*/  I2F.F64 R8, R2 ;  /* 0x0000000200087312 */ /* 0x004e240000201c00 */
[----:B0-----:R-:W-:Y:S02]  /*02c0*/  DMUL R16, R12, R8 ;  /* 0x000000080c107228 */ /* 0x001fe40000000000 */
[----:B------:R-:W-:-:S04]  /*02d0*/  DMUL R22, R8, R22 ;  /* 0x0000001608167228 */ /* 0x000fc80000000000 */
[----:B---3--:R-:W0:Y:S01]  /*02e0*/  I2F.F64 R12, R4 ;  /* 0x00000004000c7312 */ /* 0x008e220000201c00 */
[----:B------:R-:W-:-:S07]  /*02f0*/  DMUL R24, R8, R24 ;  /* 0x0000001808187228 */ /* 0x000fce0000000000 */
[----:B------:R-:W1:Y:S01]  /*0300*/  F2F.F64.F32 R8, R5 ;  /* 0x0000000500087310 */ /* 0x000e620000201800 */
[----:B0-----:R-:W-:-:S07]  /*0310*/  DMUL R26, R12, R26 ;  /* 0x0000001a0c1a7228 */ /* 0x001fce0000000000 */
[----:B------:R-:W-:Y:S01]  /*0320*/  F2F.F32.F64 R3, R22 ;  /* 0x0000001600037310 */ /* 0x000fe20000301000 */
[----:B-1----:R-:W-:-:S07]  /*0330*/  DFMA R8, R8, R6, 0.5 ;  /* 0x3fe000000808742b */ /* 0x002fce0000000006 */
[----:B------:R-:W0:Y:S01]  /*0340*/  F2F.F32.F64 R0, R24 ;  /* 0x0000001800007310 */ /* 0x000e220000301000 */
[----:B------:R-:W-:-:S07]  /*0350*/  DMUL R8, R8, R12 ;  /* 0x0000000c08087228 */ /* 0x000fce0000000000 */
[----:B------:R1:W2:Y:S01]  /*0360*/  F2F.F32.F64 R19, R16 ;  /* 0x0000001000137310 */ /* 0x0002a20000301000 */
[----:B0-----:R-:W-:-:S07]  /*0370*/  FSETP.GT.AND P0, PT, R3, R0, PT ;  /* 0x000000000300720b */ /* 0x001fce0003f04000 */
[----:B------:R-:W-:Y:S01]  /*0380*/  F2F.F32.F64 R10, R26 ;  /* 0x0000001a000a7310 */ /* 0x000fe20000301000 */
[CC--:B------:R-:W-:Y:S01]  /*0390*/  FSETP.GEU.AND P2, PT, R3.reuse, R0.reuse, PT ;  /* 0x000000000300720b */ /* 0x0c0fe20003f4e000 */
[----:B-1----:R-:W-:Y:S01]  /*03a0*/  DMUL R16, R12, R20 ;  /* 0x000000140c107228 */ /* 0x002fe20000000000 */
[----:B------:R-:W-:-:S04]  /*03b0*/  FSEL R6, R3, R0, P0 ;  /* 0x0000000003067208 */ /* 0x000fc80000000000 */
[----:B--2---:R-:W-:Y:S01]  /*03c0*/  FSETP.GEU.AND P1, PT, R6, R19, PT ;  /* 0x000000130600720b */ /* 0x004fe20003f2e000 */
[----:B------:R-:W0:Y:S03]  /*03d0*/  F2F.F32.F64 R7, R16 ;  /* 0x0000001000077310 */ /* 0x000e260000301000 */
[----:B------:R-:W-:-:S05]  /*03e0*/  FSEL R18, R19, R6, !P1 ;  /* 0x0000000613127208 */ /* 0x000fca0004800000 */
[----:B------:R-:W1:Y:S01]  /*03f0*/  F2F.F32.F64 R21, R8 ;  /* 0x0000000800157310 */ /* 0x000e620000301000 */
[----:B0-----:R-:W-:-:S07]  /*0400*/  FSETP.GT.AND P0, PT, R7, R10, PT ;  /* 0x0000000a0700720b */ /* 0x001fce0003f04000 */
[----:B------:R-:W0:Y:S01]  /*0410*/  F2I.TRUNC.NTZ R14, R18 ;  /* 0x00000012000e7305 */ /* 0x000e22000020f100 */
[----:B------:R-:W-:-:S04]  /*0420*/  FSEL R12, R7, R10, P0 ;  /* 0x0000000a070c7208 */ /* 0x000fc80000000000 */
[----:B-1----:R-:W-:-:S04]  /*0430*/  FSETP.GEU.AND P0, PT, R12, R21, PT ;  /* 0x000000150c00720b */ /* 0x002fc80003f0e000 */
[----:B------:R-:W-:-:S04]  /*0440*/  FSEL R5, R21, R12, !P0 ;  /* 0x0000000c15057208 */ /* 0x000fc80004000000 */
[----:B------:R-:W1:Y:S01]  /*0450*/  F2I.TRUNC.NTZ R16, R5 ;  /* 0x0000000500107305 */ /* 0x000e62000020f100 */
[----:B0-----:R-:W-:-:S04]  /*0460*/  I2FP.F32.S32 R15, R14 ;  /* 0x0000000e000f7245 */ /* 0x001fc80000201400 */
[----:B------:R-:W-:Y:S01]  /*0470*/  FSETP.GT.AND P0, PT, R18, R15, PT ;  /* 0x0000000f1200720b */ /* 0x000fe20003f04000 */
[----:B------:R-:W-:Y:S02]  /*0480*/  VIADD R15, R2, 0xffffffff ;  /* 0xffffffff020f7836 */ /* 0x000fe40000000000 */
[----:B------:R-:W0:Y:S03]  /*0490*/  I2F.F64 R8, R14 ;  /* 0x0000000e00087312 */ /* 0x000e260000201c00 */
[----:B------:R-:W-:Y:S02]  /*04a0*/  I2FP.F32.S32 R15, R15 ;  /* 0x0000000f000f7245 */ /* 0x000fe40000201400 */
[----:B-1----:R-:W-:-:S03]  /*04b0*/  I2FP.F32.S32 R6, R16 ;  /* 0x0000001000067245 */ /* 0x002fc60000201400 */
[----:B------:R-:W1:Y:S01]  /*04c0*/  I2F.F64 R12, R16 ;  /* 0x00000010000c7312 */ /* 0x000e620000201c00 */
[----:B------:R-:W-:Y:S02]  /*04d0*/  FSETP.GT.AND P1, PT, R5, R6, PT ;  /* 0x000000060500720b */ /* 0x000fe40003f24000 */
[----:B------:R-:W-:Y:S01]  /*04e0*/  FSEL R6, R3, R0, !P2 ;  /* 0x0000000003067208 */ /* 0x000fe20005000000 */
[----:B0-----:R-:W-:-:S03]  /*04f0*/  DADD R8, R8, 1 ;  /* 0x3ff0000008087429 */ /* 0x001fc60000000000 */
[----:B------:R-:W-:-:S03]  /*0500*/  FSETP.GT.AND P2, PT, R6, R19, PT ;  /* 0x000000130600720b */ /* 0x000fc60003f44000 */
[----:B------:R0:W2:Y:S01]  /*0510*/  @P0 F2F.F32.F64 R18, R8 ;  /* 0x0000000800120310 */ /* 0x0000a20000301000 */
[----:B------:R-:W-:Y:S01]  /*0520*/  FSEL R6, R19, R6, P2 ;  /* 0x0000000613067208 */ /* 0x000fe20001000000 */
[----:B-1----:R-:W-:-:S03]  /*0530*/  DADD R12, R12, 1 ;  /* 0x3ff000000c0c7429 */ /* 0x002fc60000000000 */
[----:B------:R-:W-:-:S03]  /*0540*/  FSETP.GEU.AND P0, PT, R6, RZ, PT ;  /* 0x000000ff0600720b */ /* 0x000fc60003f0e000 */
[----:B------:R-:W1:Y:S01]  /*0550*/  @P1 F2F.F32.F64 R5, R12 ;  /* 0x0000000c00051310 */ /* 0x000e620000301000 */
[----:B------:R-:W-:Y:S01]  /*0560*/  FSEL R14, R6, RZ, P0 ;  /* 0x000000ff060e7208 */ /* 0x000fe20000000000 */
[----:B0-----:R-:W-:Y:S01]  /*0570*/  VIADD R8, R4, 0xffffffff ;  /* 0xffffffff04087836 */ /* 0x001fe20000000000 */
[----:B------:R-:W-:Y:S02]  /*0580*/  FSETP.GEU.AND P1, PT, R7, R10, PT ;  /* 0x0000000a0700720b */ /* 0x000fe40003f2e000 */
[----:B--2---:R-:W-:-:S03]  /*0590*/  FSETP.GT.AND P0, PT, R18, R15, PT ;  /* 0x0000000f1200720b */ /* 0x004fc60003f04000 */
[----:B------:R-:W-:Y:S01]  /*05a0*/  F2I.TRUNC.NTZ R14, R14 ;  /* 0x0000000e000e7305 */ /* 0x000fe2000020f100 */
[----:B------:R-:W-:Y:S02]  /*05b0*/  FSEL R6, R7, R10, !P1 ;  /* 0x0000000a07067208 */ /* 0x000fe40004800000 */
[----:B------:R-:W-:Y:S02]  /*05c0*/  FSEL R15, R15, R18, P0 ;  /* 0x000000120f0f7208 */ /* 0x000fe40000000000 */
[----:B------:R-:W-:Y:S02]  /*05d0*/  FSETP.GT.AND P0, PT, R6, R21, PT ;  /* 0x000000150600720b */ /* 0x000fe40003f04000 */
[----:B------:R-:W-:Y:S02]  /*05e0*/  I2FP.F32.S32 R8, R8 ;  /* 0x0000000800087245 */ /* 0x000fe40000201400 */
[----:B------:R-:W0:Y:S01]  /*05f0*/  F2I.TRUNC.NTZ R15, R15 ;  /* 0x0000000f000f7305 */ /* 0x000e22000020f100 */
[----:B------:R-:W-:-:S02]  /*0600*/  FSEL R6, R21, R6, P0 ;  /* 0x0000000615067208 */ /* 0x000fc40000000000 */
[----:B------:R-:W-:Y:S02]  /*0610*/  I2FP.F32.S32 R18, R2 ;  /* 0x0000000200127245 */ /* 0x000fe40000201400 */
[----:B------:R-:W-:-:S04]  /*0620*/  FSETP.GEU.AND P0, PT, R6, RZ, PT ;  /* 0x000000ff0600720b */ /* 0x000fc80003f0e000 */
[----:B------:R-:W-:Y:S02]  /*0630*/  FSEL R17, R6, RZ, P0 ;  /* 0x000000ff06117208 */ /* 0x000fe40000000000 */
[----:B-1----:R-:W-:Y:S01]  /*0640*/  FSETP.GT.AND P0, PT, R5, R8, PT ;  /* 0x000000080500720b */ /* 0x002fe20003f04000 */
[----:B0-----:R-:W-:-:S03]  /*0650*/  IMAD.IADD R6, R15, 0x1, -R14 ;  /* 0x000000010f067824 */ /* 0x001fc600078e0a0e */
[----:B------:R-:W-:Y:S01]  /*0660*/  FSEL R5, R8, R5, P0 ;  /* 0x0000000508057208 */ /* 0x000fe20000000000 */
[----:B------:R-:W-:Y:S01]  /*0670*/  F2I.TRUNC.NTZ R17, R17 ;  /* 0x0000001100117305 */ /* 0x000fe2000020f100 */
[----:B------:R-:W-:-:S05]  /*0680*/  I2FP.F32.S32 R8, R6 ;  /* 0x0000000600087245 */ /* 0x000fca0000201400 */
[----:B------:R-:W-:Y:S02]  /*0690*/  FMUL R13, R8, 0.0625 ;  /* 0x3d800000080d7820 */ /* 0x000fe40000400000 */
[----:B------:R-:W0:Y:S08]  /*06a0*/  F2I.TRUNC.NTZ R6, R5 ;  /* 0x0000000500067305 */ /* 0x000e30000020f100 */
[----:B------:R-:W1:Y:S01]  /*06b0*/  F2I.TRUNC.NTZ R15, R13 ;  /* 0x0000000d000f7305 */ /* 0x000e62000020f100 */
[----:B0-----:R-:W-:-:S05]  /*06c0*/  IMAD.IADD R6, R6, 0x1, -R17 ;  /* 0x0000000106067824 */ /* 0x001fca00078e0a11 */
[----:B------:R-:W-:Y:S02]  /*06d0*/  I2FP.F32.S32 R12, R6 ;  /* 0x00000006000c7245 */ /* 0x000fe40000201400 */
[----:B-1----:R-:W0:Y:S01]  /*06e0*/  I2F.F64 R8, R15 ;  /* 0x0000000f00087312 */ /* 0x002e220000201c00 */
[----:B------:R-:W-:Y:S02]  /*06f0*/  I2FP.F32.S32 R6, R15 ;  /* 0x0000000f00067245 */ /* 0x000fe40000201400 */
[----:B------:R-:W-:Y:S02]  /*0700*/  FMUL R16, R12, 0.0625 ;  /* 0x3d8000000c107820 */ /* 0x000fe40000400000 */
[----:B------:R-:W1:Y:S01]  /*0710*/  S2R R12, SR_TID.X ;  /* 0x00000000000c7919 */ /* 0x000e620000002100 */
[----:B------:R-:W-:Y:S02]  /*0720*/  FSETP.GT.AND P0, PT, R13, R6, PT ;  /* 0x000000060d00720b */ /* 0x000fe40003f04000 */
[----:B------:R-:W2:Y:S01]  /*0730*/  F2I.TRUNC.NTZ R6, R16 ;  /* 0x0000001000067305 */ /* 0x000ea2000020f100 */
[----:B0-----:R-:W-:-:S10]  /*0740*/  DADD R8, R8, 1 ;  /* 0x3ff0000008087429 */ /* 0x001fd40000000000 */
[----:B------:R-:W0:Y:S01]  /*0750*/  @P0 F2F.F32.F64 R13, R8 ;  /* 0x00000008000d0310 */ /* 0x000e220000301000 */
[----:B--2---:R-:W-:-:S04]  /*0760*/  I2FP.F32.S32 R5, R6 ;  /* 0x0000000600057245 */ /* 0x004fc80000201400 */
[----:B------:R-:W-:-:S03]  /*0770*/  FSETP.GT.AND P0, PT, R16, R5, PT ;  /* 0x000000051000720b */ /* 0x000fc60003f04000 */
[----:B------:R-:W2:Y:S01]  /*0780*/  I2F.F64 R22, R6 ;  /* 0x0000000600167312 */ /* 0x000ea20000201c00 */
[----:B-1----:R-:W-:-:S07]  /*0790*/  LOP3.LUT R5, R12, 0xf, RZ, 0xc0, !PT ;  /* 0x0000000f0c057812 */ /* 0x002fce00078ec0ff */
[----:B0-----:R-:W0:Y:S01]  /*07a0*/  F2I.TRUNC.NTZ R13, R13 ;  /* 0x0000000d000d7305 */ /* 0x001e22000020f100 */
[----:B--2---:R-:W-:-:S07]  /*07b0*/  DADD R22, R22, 1 ;  /* 0x3ff0000016167429 */ /* 0x004fce0000000000 */
[----:B------:R-:W1:Y:S01]  /*07c0*/  @P0 F2F.F32.F64 R16, R22 ;  /* 0x0000001600100310 */ /* 0x000e620000301000 */
[----:B0-----:R-:W-:-:S04]  /*07d0*/  IMAD R14, R13, R5, R14 ;  /* 0x000000050d0e7224 */ /* 0x001fc800078e020e */
[----:B------:R-:W-:Y:S01]  /*07e0*/  IMAD.IADD R15, R13, 0x1, R14 ;  /* 0x000000010d0f7824 */ /* 0x000fe200078e020e */
[----:B------:R-:W-:-:S04]  /*07f0*/  I2FP.F32.S32 R5, R14 ;  /* 0x0000000e00057245 */ /* 0x000fc80000201400 */
[----:B------:R-:W-:-:S04]  /*0800*/  I2FP.F32.S32 R15, R15 ;  /* 0x0000000f000f7245 */ /* 0x000fc80000201400 */
[CC--:B------:R-:W-:Y:S01]  /*0810*/  FSETP.GEU.AND P0, PT, R15.reuse, R18.reuse, PT ;  /* 0x000000120f00720b */ /* 0x0c0fe20003f0e000 */
[----:B-1----:R-:W0:Y:S03]  /*0820*/  F2I.TRUNC.NTZ R16, R16 ;  /* 0x0000001000107305 */ /* 0x002e26000020f100 */
[----:B------:R-:W-:-:S04]  /*0830*/  FSEL R18, R15, R18, !P0 ;  /* 0x000000120f127208 */ /* 0x000fc80004000000 */
[----:B------:R-:W-:Y:S02]  /*0840*/  FSETP.GT.AND P0, PT, R18, R5, PT ;  /* 0x000000051200720b */ /* 0x000fe40003f04000 */
[----:B------:R-:W-:-:S05]  /*0850*/  SHF.R.U32.HI R5, RZ, 0x4, R12 ;  /* 0x00000004ff057819 */ /* 0x000fca000001160c */
[----:B0-----:R-:W-:-:S06]  /*0860*/  IMAD R17, R16, R5, R17 ;  /* 0x0000000510117224 */ /* 0x001fcc00078e0211 */
[----:B------:R-:W-:Y:S05]  /*0870*/  @!P0 BRA `(.L_x_10) ;  /* 0x00000004008c8947 */ /* 0x000fea0003800000 */
[----:B------:R-:W-:Y:S01]  /*0880*/  FADD R20, -R3, R0 ;  /* 0x0000000003147221 */ /* 0x000fe20000000100 */
[--C-:B------:R-:W-:Y:S01]  /*0890*/  FADD R3, R21, -R10.reuse ;  /* 0x8000000a15037221 */ /* 0x100fe20000000000 */
[----:B------:R-:W-:Y:S02]  /*08a0*/  IMAD.IADD R23, R16, 0x1, R17 ;  /* 0x0000000110177824 */ /* 0x000fe400078e0211 */
[----:B------:R-:W-:Y:S01]  /*08b0*/  FADD R18, R7, -R10 ;  /* 0x8000000a07127221 */ /* 0x000fe20000000000 */
[----:B------:R-:W-:Y:S01]  /*08c0*/  FADD R19, R19, -R0 ;  /* 0x8000000013137221 */ /* 0x000fe20000000000 */
[----:B------:R-:W-:Y:S01]  /*08d0*/  FMUL R3, R20, R3 ;  /* 0x0000000314037220 */ /* 0x000fe20000400000 */
[----:B------:R-:W-:Y:S01]  /*08e0*/  FADD R21, -R21, R10 ;  /* 0x0000000a15157221 */ /* 0x000fe20000000100 */
[----:B------:R-:W-:Y:S01]  /*08f0*/  IMAD.MOV.U32 R22, RZ, RZ, R14 ;  /* 0x000000ffff167224 */ /* 0x000fe200078e000e */
[----:B------:R-:W-:Y:S01]  /*0900*/  I2FP.F32.S32 R23, R23 ;  /* 0x0000001700177245 */ /* 0x000fe20000201400 */
[----:B------:R-:W-:-:S07]  /*0910*/  FFMA R24, R18, R19, R3 ;  /* 0x0000001312187223 */ /* 0x000fce0000000003 */
.L_x_21:
[----:B------:R-:W-:Y:S01]  /*0920*/  I2FP.F32.S32 R6, R4 ;  /* 0x0000000400067245 */ /* 0x000fe20000201400 */
[----:B------:R-:W-:Y:S01]  /*0930*/  BSSY.RECONVERGENT B1, `(.L_x_11) ;  /* 0x0000050000017945 */ /* 0x000fe20003800200 */
[----:B------:R-:W-:Y:S02]  /*0940*/  I2FP.F32.S32 R3, R17 ;  /* 0x0000001100037245 */ /* 0x000fe40000201400 */
[----:B------:R-:W-:-:S04]  /*0950*/  FSETP.GEU.AND P0, PT, R23, R6, PT ;  /* 0x000000061700720b */ /* 0x000fc80003f0e000 */
[----:B------:R-:W-:-:S04]  /*0960*/  FSEL R6, R23, R6, !P0 ;  /* 0x0000000617067208 */ /* 0x000fc80004000000 */
[----:B------:R-:W-:-:S13]  /*0970*/  FSETP.GT.AND P0, PT, R6, R3, PT ;  /* 0x000000030600720b */ /* 0x000fda0003f04000 */
[----:B------:R-:W-:Y:S05]  /*0980*/  @!P0 BRA `(.L_x_12) ;  /* 0x0000000400288947 */ /* 0x000fea0003800000 */
[----:B------:R-:W0:Y:S01]  /*0990*/  I2F.F64 R2, R22 ;  /* 0x0000001600027312 */ /* 0x000e220000201c00 */
[----:B------:R-:W-:Y:S01]  /*09a0*/  BSSY.RECONVERGENT B0, `(.L_x_13) ;  /* 0x0000046000007945 */ /* 0x000fe20003800200 */
[----:B------:R-:W-:Y:S01]  /*09b0*/  IMAD.MOV.U32 R25, RZ, RZ, R17 ;  /* 0x000000ffff197224 */ /* 0x000fe200078e0011 */
[----:B0-----:R-:W-:-:S10]  /*09c0*/  DADD R2, R2, 0.5 ;  /* 0x3fe0000002027429 */ /* 0x001fd40000000000 */
[----:B------:R-:W0:Y:S02]  /*09d0*/  F2F.F32.F64 R3, R2 ;  /* 0x0000000200037310 */ /* 0x000e240000301000 */
[----:B0-----:R-:W-:-:S04]  /*09e0*/  FADD R26, -R0, R3 ;  /* 0x00000003001a7221 */ /* 0x001fc80000000100 */
[-C--:B------:R-:W-:Y:S01]  /*09f0*/  FMUL R27, R18, R26.reuse ;  /* 0x0000001a121b7220 */ /* 0x080fe20000400000 */
[----:B------:R-:W-:-:S07]  /*0a00*/  FMUL R26, R21, R26 ;  /* 0x0000001a151a7220 */ /* 0x000fce0000400000 */
.L_x_20:
[----:B------:R-:W0:Y:S01]  /*0a10*/  I2F.F64 R2, R25 ;  /* 0x0000001900027312 */ /* 0x000e220000201c00 */
[----:B------:R-:W-:Y:S07]  /*0a20*/  BSSY.RECONVERGENT B3, `(.L_x_14) ;  /* 0x0000011000037945 */ /* 0x000fee0003800200 */
[----:B------:R-:W1:Y:S01]  /*0a30*/  MUFU.RCP R7, R24 ;  /* 0x0000001800077308 */ /* 0x000e620000001000 */
[----:B0-----:R-:W-:-:S10]  /*0a40*/  DADD R2, R2, 0.5 ;  /* 0x3fe0000002027429 */ /* 0x001fd40000000000 */
[----:B------:R-:W0:Y:S01]  /*0a50*/  F2F.F32.F64 R3, R2 ;  /* 0x0000000200037310 */ /* 0x000e220000301000 */
[----:B-1----:R-:W-:-:S04]  /*0a60*/  FFMA R8, -R24, R7, 1 ;  /* 0x3f80000018087423 */ /* 0x002fc80000000107 */
[----:B------:R-:W-:Y:S01]  /*0a70*/  FFMA R8, R7, R8, R7 ;  /* 0x0000000807087223 */ /* 0x000fe20000000007 */
[----:B0-----:R-:W-:-:S04]  /*0a80*/  FADD R6, -R10, R3 ;  /* 0x000000030a067221 */ /* 0x001fc80000000100 */
[----:B------:R-:W-:-:S04]  /*0a90*/  FFMA R5, R20, R6, R27 ;  /* 0x0000000614057223 */ /* 0x000fc8000000001b */
[----:B------:R-:W0:Y:S01]  /*0aa0*/  FCHK P0, R5, R24 ;  /* 0x0000001805007302 */ /* 0x000e220000000000 */
[----:B------:R-:W-:-:S04]  /*0ab0*/  FFMA R29, R5, R8, RZ ;  /* 0x00000008051d7223 */ /* 0x000fc800000000ff */
[----:B------:R-:W-:-:S04]  /*0ac0*/  FFMA R7, -R24, R29, R5 ;  /* 0x0000001d18077223 */ /* 0x000fc80000000105 */
[----:B------:R-:W-:Y:S01]  /*0ad0*/  FFMA R29, R8, R7, R29 ;  /* 0x00000007081d7223 */ /* 0x000fe2000000001d */
[----:B0-----:R-:W-:Y:S06]  /*0ae0*/  @!P0 BRA `(.L_x_15) ;  /* 0x0000000000108947 */ /* 0x001fec0003800000 */
[----:B------:R-:W-:Y:S01]  /*0af0*/  IMAD.MOV.U32 R2, RZ, RZ, R5 ;  /* 0x000000ffff027224 */ /* 0x000fe200078e0005 */
[----:B------:R-:W-:-:S07]  /*0b00*/  MOV R5, 0xb20 ;  /* 0x00000b2000057802 */ /* 0x000fce0000000f00 */
[----:B------:R-:W-:Y:S05]  /*0b10*/  CALL.REL.NOINC `($__internal_0_$__cuda_sm3x_div_rn_noftz_f32_slowpath) ;  /* 0x00000004000c7944 */ /* 0x000fea0003c00000 */
[----:B------:R-:W-:-:S07]  /*0b20*/  IMAD.MOV.U32 R29, RZ, RZ, R31 ;  /* 0x000000ffff1d7224 */ /* 0x000fce00078e001f */
.L_x_15:
[----:B------:R-:W-:Y:S05]  /*0b30*/  BSYNC.RECONVERGENT B3 ;  /* 0x0000000000037941 */ /* 0x000fea0003800200 */
.L_x_14:
[----:B------:R-:W0:Y:S01]  /*0b40*/  MUFU.RCP R3, R24 ;  /* 0x0000001800037308 */ /* 0x000e220000001000 */
[----:B------:R-:W-:Y:S01]  /*0b50*/  FFMA R5, R19, R6, R26 ;  /* 0x0000000613057223 */ /* 0x000fe2000000001a */
[----:B------:R-:W-:Y:S06]  /*0b60*/  BSSY.RECONVERGENT B3, `(.L_x_16) ;  /* 0x000000b000037945 */ /* 0x000fec0003800200 */
[----:B------:R-:W1:Y:S01]  /*0b70*/  FCHK P0, R5, R24 ;  /* 0x0000001805007302 */ /* 0x000e620000000000 */
[----:B0-----:R-:W-:-:S04]  /*0b80*/  FFMA R2, -R24, R3, 1 ;  /* 0x3f80000018027423 */ /* 0x001fc80000000103 */
[----:B------:R-:W-:-:S04]  /*0b90*/  FFMA R2, R3, R2, R3 ;  /* 0x0000000203027223 */ /* 0x000fc80000000003 */
[----:B------:R-:W-:-:S04]  /*0ba0*/  FFMA R3, R2, R5, RZ ;  /* 0x0000000502037223 */ /* 0x000fc800000000ff */
[----:B------:R-:W-:-:S04]  /*0bb0*/  FFMA R6, -R24, R3, R5 ;  /* 0x0000000318067223 */ /* 0x000fc80000000105 */
[----:B------:R-:W-:Y:S01]  /*0bc0*/  FFMA R31, R2, R6, R3 ;  /* 0x00000006021f7223 */ /* 0x000fe20000000003 */
[----:B-1----:R-:W-:Y:S06]  /*0bd0*/  @!P0 BRA `(.L_x_17) ;  /* 0x00000000000c8947 */ /* 0x002fec0003800000 */
[----:B------:R-:W-:Y:S01]  /*0be0*/  IMAD.MOV.U32 R2, RZ, RZ, R5 ;  /* 0x000000ffff027224 */ /* 0x000fe200078e0005 */
[----:B------:R-:W-:-:S07]  /*0bf0*/  MOV R5, 0xc10 ;  /* 0x00000c1000057802 */ /* 0x000fce0000000f00 */
[----:B------:R-:W-:Y:S05]  /*0c00*/  CALL.REL.NOINC `($__internal_0_$__cuda_sm3x_div_rn_noftz_f32_slowpath) ;  /* 0x0000000000d07944 */ /* 0x000fea0003c00000 */
.L_x_17:
[----:B------:R-:W-:Y:S05]  /*0c10*/  BSYNC.RECONVERGENT B3 ;  /* 0x0000000000037941 */ /* 0x000fea0003800200 */
.L_x_16:
[----:B------:R-:W-:Y:S01]  /*0c20*/  FADD R2, -R29, 1 ;  /* 0x3f8000001d027421 */ /* 0x000fe20000000100 */
[----:B------:R-:W-:Y:S03]  /*0c30*/  BSSY.RECONVERGENT B3, `(.L_x_18) ;  /* 0x0000015000037945 */ /* 0x000fe60003800200 */
[----:B------:R-:W-:-:S05]  /*0c40*/  FADD R35, R2, -R31 ;  /* 0x8000001f02237221 */ /* 0x000fca0000000000 */
[----:B------:R-:W-:-:S04]  /*0c50*/  FSETP.GE.AND P0, PT, R35, RZ, PT ;  /* 0x000000ff2300720b */ /* 0x000fc80003f06000 */
[----:B------:R-:W-:-:S04]  /*0c60*/  FSETP.GE.AND P0, PT, R31, RZ, P0 ;  /* 0x000000ff1f00720b */ /* 0x000fc80000706000 */
[----:B------:R-:W-:-:S13]  /*0c70*/  FSETP.LTU.OR P0, PT, R29, RZ, !P0 ;  /* 0x000000ff1d00720b */ /* 0x000fda0004709400 */
[----:B------:R-:W-:Y:S05]  /*0c80*/  @P0 BRA `(.L_x_19) ;  /* 0x00000000003c0947 */ /* 0x000fea0003800000 */
[----:B------:R-:W0:Y:S08]  /*0c90*/  LDC.64 R2, c[0x0][0x380] ;  /* 0x0000e000ff027b82 */ /* 0x000e300000000a00 */
[----:B------:R-:W1:Y:S08]  /*0ca0*/  LDC.64 R4, c[0x0][0x3a8] ;  /* 0x0000ea00ff047b82 */ /* 0x000e700000000a00 */
[----:B------:R-:W2:Y:S01]  /*0cb0*/  LDC.64 R8, c[0x0][0x3b0] ;  /* 0x0000ec00ff087b82 */ /* 0x000ea20000000a00 */
[----:B0-----:R-:W3:Y:S02]  /*0cc0*/  LDG.E R6, desc[UR4][R2.64] ;  /* 0x0000000402067981 */ /* 0x001ee4000c1e1900 */
[----:B---3--:R-:W-:-:S04]  /*0cd0*/  IMAD R7, R6, R25, R22 ;  /* 0x0000001906077224 */ /* 0x008fc800078e0216 */
[----:B-1----:R-:W-:-:S05]  /*0ce0*/  IMAD.WIDE R6, R7, 0xc, R4 ;  /* 0x0000000c07067825 */ /* 0x002fca00078e0204 */
[----:B------:R0:W-:Y:S04]  /*0cf0*/  STG.E desc[UR4][R6.64], R29 ;  /* 0x0000001d06007986 */ /* 0x0001e8000c101904 */
[----:B------:R0:W-:Y:S04]  /*0d00*/  STG.E desc[UR4][R6.64+0x4], R31 ;  /* 0x0000041f06007986 */ /* 0x0001e8000c101904 */
[----:B------:R0:W-:Y:S04]  /*0d10*/  STG.E desc[UR4][R6.64+0x8], R35 ;  /* 0x0000082306007986 */ /* 0x0001e8000c101904 */
[----:B------:R-:W3:Y:S01]  /*0d20*/  LDG.E R28, desc[UR4][R2.64] ;  /* 0x00000004021c7981 */ /* 0x000ee2000c1e1900 */
[----:B------:R-:W1:Y:S01]  /*0d30*/  LDC.64 R4, c[0x0][0x388] ;  /* 0x0000e200ff047b82 */ /* 0x000e620000000a00 */
[----:B---3--:R-:W-:-:S04]  /*0d40*/  IMAD R33, R28, R25, R22 ;  /* 0x000000191c217224 */ /* 0x008fc800078e0216 */
[----:B--2---:R-:W-:-:S05]  /*0d50*/  IMAD.WIDE R8, R33, 0x4, R8 ;  /* 0x0000000421087825 */ /* 0x004fca00078e0208 */
[----:B------:R0:W-:Y:S04]  /*0d60*/  STG.E desc[UR4][R8.64], R11 ;  /* 0x0000000b08007986 */ /* 0x0001e8000c101904 */
[----:B-1----:R0:W5:Y:S02]  /*0d70*/  LDG.E R4, desc[UR4][R4.64] ;  /* 0x0000000404047981 */ /* 0x002164000c1e1900 */
.L_x_19:
[----:B------:R-:W-:Y:S05]  /*0d80*/  BSYNC.RECONVERGENT B3 ;  /* 0x0000000000037941 */ /* 0x000fea0003800200 */
.L_x_18:
[----:B0----5:R-:W-:Y:S01]  /*0d90*/  I2FP.F32.S32 R6, R4 ;  /* 0x0000000400067245 */ /* 0x021fe20000201400 */
[----:B------:R-:W-:-:S03]  /*0da0*/  VIADD R25, R25, 0x1 ;  /* 0x0000000119197836 */ /* 0x000fc60000000000 */
[CC--:B------:R-:W-:Y:S02]  /*0db0*/  FSETP.GEU.AND P0, PT, R23.reuse, R6.reuse, PT ;  /* 0x000000061700720b */ /* 0x0c0fe40003f0e000 */
[----:B------:R-:W-:Y:S02]  /*0dc0*/  I2FP.F32.S32 R2, R25 ;  /* 0x0000001900027245 */ /* 0x000fe40000201400 */
[----:B------:R-:W-:-:S04]  /*0dd0*/  FSEL R3, R23, R6, !P0 ;  /* 0x0000000617037208 */ /* 0x000fc80004000000 */
[----:B------:R-:W-:-:S13]  /*0de0*/  FSETP.GT.AND P0, PT, R3, R2, PT ;  /* 0x000000020300720b */ /* 0x000fda0003f04000 */
[----:B------:R-:W-:Y:S05]  /*0df0*/  @P0 BRA `(.L_x_20) ;  /* 0xfffffffc00040947 */ /* 0x000fea000383ffff */
[----:B------:R-:W-:Y:S05]  /*0e00*/  BSYNC.RECONVERGENT B0 ;  /* 0x0000000000007941 */ /* 0x000fea0003800200 */
.L_x_13:
[----:B------:R-:W0:Y:S02]  /*0e10*/  LDC.64 R2, c[0x0][0x380] ;  /* 0x0000e000ff027b82 */ /* 0x000e240000000a00 */
[----:B0-----:R0:W5:Y:S02]  /*0e20*/  LDG.E R2, desc[UR4][R2.64] ;  /* 0x0000000402027981 */ /* 0x001164000c1e1900 */
.L_x_12:
[----:B------:R-:W-:Y:S05]  /*0e30*/  BSYNC.RECONVERGENT B1 ;  /* 0x0000000000017941 */ /* 0x000fea0003800200 */
.L_x_11:
[----:B-----5:R-:W-:Y:S01]  /*0e40*/  I2FP.F32.S32 R6, R2 ;  /* 0x0000000200067245 */ /* 0x020fe20000201400 */
[----:B------:R-:W-:-:S03]  /*0e50*/  VIADD R22, R22, 0x1 ;  /* 0x0000000116167836 */ /* 0x000fc60000000000 */
[C---:B------:R-:W-:Y:S02]  /*0e60*/  FSETP.GEU.AND P0, PT, R15.reuse, R6, PT ;  /* 0x000000060f00720b */ /* 0x040fe40003f0e000 */
[----:B0-----:R-:W-:Y:S02]  /*0e70*/  I2FP.F32.S32 R3, R22 ;  /* 0x0000001600037245 */ /* 0x001fe40000201400 */
[----:B------:R-:W-:-:S04]  /*0e80*/  FSEL R6, R15, R6, !P0 ;  /* 0x000000060f067208 */ /* 0x000fc80004000000 */
[----:B------:R-:W-:-:S13]  /*0e90*/  FSETP.GT.AND P0, PT, R6, R3, PT ;  /* 0x000000030600720b */ /* 0x000fda0003f04000 */
[----:B------:R-:W-:Y:S05]  /*0ea0*/  @P0 BRA `(.L_x_21) ;  /* 0xfffffff8009c0947 */ /* 0x000fea000383ffff */
.L_x_10:
[----:B------:R-:W-:Y:S05]  /*0eb0*/  BSYNC.RECONVERGENT B2 ;  /* 0x0000000000027941 */ /* 0x000fea0003800200 */
.L_x_9:
[----:B------:R-:W0:Y:S01]  /*0ec0*/  LDC.64 R2, c[0x0][0x3a0] ;  /* 0x0000e800ff027b82 */ /* 0x000e220000000a00 */
[----:B------:R-:W-:-:S04]  /*0ed0*/  IMAD R5, R11, 0x100, R12 ;  /* 0x000001000b057824 */ /* 0x000fc800078e020c */
[----:B0-----:R-:W-:-:S05]  /*0ee0*/  IMAD.WIDE.U32 R2, R5, 0x14, R2 ;  /* 0x0000001405027825 */ /* 0x001fca00078e0002 */
[----:B------:R-:W-:Y:S04]  /*0ef0*/  STG.E desc[UR4][R2.64], R14 ;  /* 0x0000000e02007986 */ /* 0x000fe8000c101904 */
[----:B------:R-:W-:Y:S04]  /*0f00*/  STG.E desc[UR4][R2.64+0x4], R17 ;  /* 0x0000041102007986 */ /* 0x000fe8000c101904 */
[----:B------:R-:W-:Y:S04]  /*0f10*/  STG.E desc[UR4][R2.64+0x8], R13 ;  /* 0x0000080d02007986 */ /* 0x000fe8000c101904 */
[----:B------:R-:W-:Y:S04]  /*0f20*/  STG.E desc[UR4][R2.64+0xc], R16 ;  /* 0x00000c1002007986 */ /* 0x000fe8000c101904 */
[----:B------:R-:W-:Y:S01]  /*0f30*/  STG.E desc[UR4][R2.64+0x10], R11 ;  /* 0x0000100b02007986 */ /* 0x000fe2000c101904 */
[----:B------:R-:W-:Y:S05]  /*0f40*/  EXIT ;  /* 0x000000000000794d */ /* 0x000fea0003800000 */
        .weak           $__internal_0_$__cuda_sm3x_div_rn_noftz_f32_slowpath
        .type           $__internal_0_$__cuda_sm3x_div_rn_noftz_f32_slowpath,@function
        .size           $__internal_0_$__cuda_sm3x_div_rn_noftz_f32_slowpath,(.L_x_35 - $__internal_0_$__cuda_sm3x_div_rn_noftz_f32_slowpath)
$__internal_0_$__cuda_sm3x_div_rn_noftz_f32_slowpath:
[----:B------:R-:W-:Y:S01]  /*0f50*/  SHF.R.U32.HI R3, RZ, 0x17, R24 ;  /* 0x00000017ff037819 */ /* 0x000fe20000011618 */
[----:B------:R-:W-:Y:S01]  /*0f60*/  BSSY.RECONVERGENT B4, `(.L_x_22) ;  /* 0x0000063000047945 */ /* 0x000fe20003800200 */
[----:B------:R-:W-:Y:S01]  /*0f70*/  SHF.R.U32.HI R7, RZ, 0x17, R2 ;  /* 0x00000017ff077819 */ /* 0x000fe20000011602 */
[----:B------:R-:W-:Y:S01]  /*0f80*/  IMAD.MOV.U32 R9, RZ, RZ, R24 ;  /* 0x000000ffff097224 */ /* 0x000fe200078e0018 */
[----:B------:R-:W-:Y:S02]  /*0f90*/  LOP3.LUT R3, R3, 0xff, RZ, 0xc0, !PT ;  /* 0x000000ff03037812 */ /* 0x000fe400078ec0ff */
[----:B------:R-:W-:-:S03]  /*0fa0*/  LOP3.LUT R28, R7, 0xff, RZ, 0xc0, !PT ;  /* 0x000000ff071c7812 */ /* 0x000fc600078ec0ff */
[----:B------:R-:W-:Y:S02]  /*0fb0*/  VIADD R30, R3, 0xffffffff ;  /* 0xffffffff031e7836 */ /* 0x000fe40000000000 */
[----:B------:R-:W-:-:S03]  /*0fc0*/  VIADD R8, R28, 0xffffffff ;  /* 0xffffffff1c087836 */ /* 0x000fc60000000000 */
[----:B------:R-:W-:-:S04]  /*0fd0*/  ISETP.GT.U32.AND P0, PT, R30, 0xfd, PT ;  /* 0x000000fd1e00780c */ /* 0x000fc80003f04070 */
[----:B------:R-:W-:-:S13]  /*0fe0*/  ISETP.GT.U32.OR P0, PT, R8, 0xfd, P0 ;  /* 0x000000fd0800780c */ /* 0x000fda0000704470 */
[----:B------:R-:W-:Y:S01]  /*0ff0*/  @!P0 IMAD.MOV.U32 R7, RZ, RZ, RZ ;  /* 0x000000ffff078224 */ /* 0x000fe200078e00ff */
[----:B------:R-:W-:Y:S06]  /*1000*/  @!P0 BRA `(.L_x_23) ;  /* 0x00000000005c8947 */ /* 0x000fec0003800000 */
[----:B------:R-:W-:Y:S02]  /*1010*/  FSETP.GTU.FTZ.AND P0, PT, |R2|, +INF , PT ;  /* 0x7f8000000200780b */ /* 0x000fe40003f1c200 */
[----:B------:R-:W-:-:S04]  /*1020*/  FSETP.GTU.FTZ.AND P1, PT, |R24|, +INF , PT ;  /* 0x7f8000001800780b */ /* 0x000fc80003f3c200 */
[----:B------:R-:W-:-:S13]  /*1030*/  PLOP3.LUT P0, PT, P0, P1, PT, 0xf8, 0x8f ;  /* 0x00000000008f781c */ /* 0x000fda0000703f70 */
[----:B------:R-:W-:Y:S05]  /*1040*/  @P0 BRA `(.L_x_24) ;  /* 0x00000004004c0947 */ /* 0x000fea0003800000 */
[----:B------:R-:W-:-:S13]  /*1050*/  LOP3.LUT P0, RZ, R9, 0x7fffffff, R2, 0xc8, !PT ;  /* 0x7fffffff09ff7812 */ /* 0x000fda000780c802 */
[----:B------:R-:W-:Y:S05]  /*1060*/  @!P0 BRA `(.L_x_25) ;  /* 0x00000004003c8947 */ /* 0x000fea0003800000 */
[----:B------:R-:W-:Y:S02]  /*1070*/  FSETP.NEU.FTZ.AND P2, PT, |R2|, +INF , PT ;  /* 0x7f8000000200780b */ /* 0x000fe40003f5d200 */
[----:B------:R-:W-:Y:S02]  /*1080*/  FSETP.NEU.FTZ.AND P1, PT, |R24|, +INF , PT ;  /* 0x7f8000001800780b */ /* 0x000fe40003f3d200 */
[----:B------:R-:W-:-:S11]  /*1090*/  FSETP.NEU.FTZ.AND P0, PT, |R2|, +INF , PT ;  /* 0x7f8000000200780b */ /* 0x000fd60003f1d200 */
[----:B------:R-:W-:Y:S05]  /*10a0*/  @!P1 BRA !P2, `(.L_x_25) ;  /* 0x00000004002c9947 */ /* 0x000fea0005000000 */
[----:B------:R-:W-:-:S04]  /*10b0*/  LOP3.LUT P2, RZ, R2, 0x7fffffff, RZ, 0xc0, !PT ;  /* 0x7fffffff02ff7812 */ /* 0x000fc8000784c0ff */
[----:B------:R-:W-:-:S13]  /*10c0*/  PLOP3.LUT P1, PT, P1, P2, PT, 0x2f, 0xf2 ;  /* 0x0000000000f2781c */ /* 0x000fda0000f24577 */
[----:B------:R-:W-:Y:S05]  /*10d0*/  @P1 BRA `(.L_x_26) ;  /* 0x0000000400181947 */ /* 0x000fea0003800000 */
[----:B------:R-:W-:-:S04]  /*10e0*/  LOP3.LUT P1, RZ, R9, 0x7fffffff, RZ, 0xc0, !PT ;  /* 0x7fffffff09ff7812 */ /* 0x000fc8000782c0ff */
[----:B------:R-:W-:-:S13]  /*10f0*/  PLOP3.LUT P0, PT, P0, P1, PT, 0x2f, 0xf2 ;  /* 0x0000000000f2781c */ /* 0x000fda0000702577 */
[----:B------:R-:W-:Y:S05]  /*1100*/  @P0 BRA `(.L_x_27) ;  /* 0x0000000400000947 */ /* 0x000fea0003800000 */
[----:B------:R-:W-:Y:S02]  /*1110*/  ISETP.GE.AND P0, PT, R8, RZ, PT ;  /* 0x000000ff0800720c */ /* 0x000fe40003f06270 */
[----:B------:R-:W-:-:S11]  /*1120*/  ISETP.GE.AND P1, PT, R30, RZ, PT ;  /* 0x000000ff1e00720c */ /* 0x000fd60003f26270 */
[----:B------:R-:W-:Y:S02]  /*1130*/  @P0 IMAD.MOV.U32 R7, RZ, RZ, RZ ;  /* 0x000000ffff070224 */ /* 0x000fe400078e00ff */
[----:B------:R-:W-:Y:S01]  /*1140*/  @!P0 FFMA R2, R2, 1.84467440737095516160e+19, RZ ;  /* 0x5f80000002028823 */ /* 0x000fe200000000ff */
[----:B------:R-:W-:Y:S02]  /*1150*/  @!P0 IMAD.MOV.U32 R7, RZ, RZ, -0x40 ;  /* 0xffffffc0ff078424 */ /* 0x000fe400078e00ff */
[----:B------:R-:W-:Y:S02]  /*1160*/  @!P1 FFMA R9, R24, 1.84467440737095516160e+19, RZ ;  /* 0x5f80000018099823 */ /* 0x000fe400000000ff */
[----:B------:R-:W-:-:S07]  /*1170*/  @!P1 VIADD R7, R7, 0x40 ;  /* 0x0000004007079836 */ /* 0x000fce0000000000 */
.L_x_23:
[----:B------:R-:W-:Y:S01]  /*1180*/  LEA R8, R3, 0xc0800000, 0x17 ;  /* 0xc080000003087811 */ /* 0x000fe200078eb8ff */
[----:B------:R-:W-:Y:S01]  /*1190*/  VIADD R28, R28, 0xffffff81 ;  /* 0xffffff811c1c7836 */ /* 0x000fe20000000000 */
[----:B------:R-:W-:Y:S03]  /*11a0*/  BSSY.RECONVERGENT B5, `(.L_x_28) ;  /* 0x0000035000057945 */ /* 0x000fe60003800200 */
[----:B------:R-:W-:Y:S02]  /*11b0*/  IMAD.IADD R30, R9, 0x1, -R8 ;  /* 0x00000001091e7824 */ /* 0x000fe400078e0a08 */
[C---:B------:R-:W-:Y:S01]  /*11c0*/  IMAD R2, R28.reuse, -0x800000, R2 ;  /* 0xff8000001c027824 */ /* 0x040fe200078e0202 */
[----:B------:R-:W-:Y:S01]  /*11d0*/  IADD3 R28, PT, PT, R28, 0x7f, -R3 ;  /* 0x0000007f1c1c7810 */ /* 0x000fe20007ffe803 */
[----:B------:R-:W0:Y:S01]  /*11e0*/  MUFU.RCP R9, R30 ;  /* 0x0000001e00097308 */ /* 0x000e220000001000 */
[----:B------:R-:W-:-:S03]  /*11f0*/  FADD.FTZ R31, -R30, -RZ ;  /* 0x800000ff1e1f7221 */ /* 0x000fc60000010100 */
[----:B------:R-:W-:Y:S02]  /*1200*/  IMAD.IADD R28, R28, 0x1, R7 ;  /* 0x000000011c1c7824 */ /* 0x000fe400078e0207 */
[----:B0-----:R-:W-:-:S04]  /*1210*/  FFMA R8, R9, R31, 1 ;  /* 0x3f80000009087423 */ /* 0x001fc8000000001f */
[----:B------:R-:W-:-:S04]  /*1220*/  FFMA R9, R9, R8, R9 ;  /* 0x0000000809097223 */ /* 0x000fc80000000009 */
[----:B------:R-:W-:-:S04]  /*1230*/  FFMA R8, R2, R9, RZ ;  /* 0x0000000902087223 */ /* 0x000fc800000000ff */
[----:B------:R-:W-:-:S04]  /*1240*/  FFMA R32, R31, R8, R2 ;  /* 0x000000081f207223 */ /* 0x000fc80000000002 */
[----:B------:R-:W-:-:S04]  /*1250*/  FFMA R8, R9, R32, R8 ;  /* 0x0000002009087223 */ /* 0x000fc80000000008 */
[----:B------:R-:W-:-:S04]  /*1260*/  FFMA R31, R31, R8, R2 ;  /* 0x000000081f1f7223 */ /* 0x000fc80000000002 */
[----:B------:R-:W-:-:S05]  /*1270*/  FFMA R2, R9, R31, R8 ;  /* 0x0000001f09027223 */ /* 0x000fca0000000008 */
[----:B------:R-:W-:-:S04]  /*1280*/  SHF.R.U32.HI R3, RZ, 0x17, R2 ;  /* 0x00000017ff037819 */ /* 0x000fc80000011602 */
[----:B------:R-:W-:-:S05]  /*1290*/  LOP3.LUT R3, R3, 0xff, RZ, 0xc0, !PT ;  /* 0x000000ff03037812 */ /* 0x000fca00078ec0ff */
[----:B------:R-:W-:-:S04]  /*12a0*/  IMAD.IADD R30, R3, 0x1, R28 ;  /* 0x00000001031e7824 */ /* 0x000fc800078e021c */
[----:B------:R-:W-:-:S05]  /*12b0*/  VIADD R3, R30, 0xffffffff ;  /* 0xffffffff1e037836 */ /* 0x000fca0000000000 */
[----:B------:R-:W-:-:S13]  /*12c0*/  ISETP.GE.U32.AND P0, PT, R3, 0xfe, PT ;  /* 0x000000fe0300780c */ /* 0x000fda0003f06070 */
[----:B------:R-:W-:Y:S05]  /*12d0*/  @!P0 BRA `(.L_x_29) ;  /* 0x0000000000808947 */ /* 0x000fea0003800000 */
[----:B------:R-:W-:-:S13]  /*12e0*/  ISETP.GT.AND P0, PT, R30, 0xfe, PT ;  /* 0x000000fe1e00780c */ /* 0x000fda0003f04270 */
[----:B------:R-:W-:Y:S05]  /*12f0*/  @P0 BRA `(.L_x_30) ;  /* 0x00000000006c0947 */ /* 0x000fea0003800000 */
[----:B------:R-:W-:-:S13]  /*1300*/  ISETP.GE.AND P0, PT, R30, 0x1, PT ;  /* 0x000000011e00780c */ /* 0x000fda0003f06270 */
[----:B------:R-:W-:Y:S05]  /*1310*/  @P0 BRA `(.L_x_31) ;  /* 0x0000000000740947 */ /* 0x000fea0003800000 */
[----:B------:R-:W-:Y:S02]  /*1320*/  ISETP.GE.AND P0, PT, R30, -0x18, PT ;  /* 0xffffffe81e00780c */ /* 0x000fe40003f06270 */
[----:B------:R-:W-:-:S11]  /*1330*/  LOP3.LUT R2, R2, 0x80000000, RZ, 0xc0, !PT ;  /* 0x8000000002027812 */ /* 0x000fd600078ec0ff */
[----:B------:R-:W-:Y:S05]  /*1340*/  @!P0 BRA `(.L_x_31) ;  /* 0x0000000000688947 */ /* 0x000fea0003800000 */
[-CC-:B------:R-:W-:Y:S01]  /*1350*/  FFMA.RZ R3, R9, R31.reuse, R8.reuse ;  /* 0x0000001f09037223 */ /* 0x180fe2000000c008 */
[C---:B------:R-:W-:Y:S01]  /*1360*/  VIADD R28, R30.reuse, 0x20 ;  /* 0x000000201e1c7836 */ /* 0x040fe20000000000 */
[C---:B------:R-:W-:Y:S02]  /*1370*/  ISETP.NE.AND P2, PT, R30.reuse, RZ, PT ;  /* 0x000000ff1e00720c */ /* 0x040fe40003f45270 */
[----:B------:R-:W-:Y:S02]  /*1380*/  ISETP.NE.AND P1, PT, R30, RZ, PT ;  /* 0x000000ff1e00720c */ /* 0x000fe40003f25270 */
[----:B------:R-:W-:Y:S01]  /*1390*/  LOP3.LUT R7, R3, 0x7fffff, RZ, 0xc0, !PT ;  /* 0x007fffff03077812 */ /* 0x000fe200078ec0ff */
[CCC-:B------:R-:W-:Y:S01]  /*13a0*/  FFMA.RP R3, R9.reuse, R31.reuse, R8.reuse ;  /* 0x0000001f09037223 */ /* 0x1c0fe20000008008 */
[----:B------:R-:W-:Y:S01]  /*13b0*/  FFMA.RM R8, R9, R31, R8 ;  /* 0x0000001f09087223 */ /* 0x000fe20000004008 */
[----:B------:R-:W-:Y:S01]  /*13c0*/  IMAD.MOV R9, RZ, RZ, -R30 ;  /* 0x000000ffff097224 */ /* 0x000fe200078e0a1e */
[----:B------:R-:W-:-:S03]  /*13d0*/  LOP3.LUT R7, R7, 0x800000, RZ, 0xfc, !PT ;  /* 0x0080000007077812 */ /* 0x000fc600078efcff */
[----:B------:R-:W-:Y:S02]  /*13e0*/  FSETP.NEU.FTZ.AND P0, PT, R3, R8, PT ;  /* 0x000000080300720b */ /* 0x000fe40003f1d000 */
[----:B------:R-:W-:Y:S02]  /*13f0*/  SHF.L.U32 R28, R7, R28, RZ ;  /* 0x0000001c071c7219 */ /* 0x000fe400000006ff */
[----:B------:R-:W-:Y:S02]  /*1400*/  SEL R8, R9, RZ, P2 ;  /* 0x000000ff09087207 */ /* 0x000fe40001000000 */
[----:B------:R-:W-:Y:S02]  /*1410*/  ISETP.NE.AND P1, PT, R28, RZ, P1 ;  /* 0x000000ff1c00720c */ /* 0x000fe40000f25270 */
[----:B------:R-:W-:Y:S02]  /*1420*/  SHF.R.U32.HI R8, RZ, R8, R7 ;  /* 0x00000008ff087219 */ /* 0x000fe40000011607 */
[----:B------:R-:W-:-:S02]  /*1430*/  PLOP3.LUT P0, PT, P0, P1, PT, 0xf8, 0x8f ;  /* 0x00000000008f781c */ /* 0x000fc40000703f70 */
[----:B------:R-:W-:Y:S02]  /*1440*/  SHF.R.U32.HI R28, RZ, 0x1, R8 ;  /* 0x00000001ff1c7819 */ /* 0x000fe40000011608 */
[----:B------:R-:W-:-:S04]  /*1450*/  SEL R3, RZ, 0x1, !P0 ;  /* 0x00000001ff037807 */ /* 0x000fc80004000000 */
[----:B------:R-:W-:-:S04]  /*1460*/  LOP3.LUT R3, R3, 0x1, R28, 0xf8, !PT ;  /* 0x0000000103037812 */ /* 0x000fc800078ef81c */
[----:B------:R-:W-:-:S05]  /*1470*/  LOP3.LUT R3, R3, R8, RZ, 0xc0, !PT ;  /* 0x0000000803037212 */ /* 0x000fca00078ec0ff */
[----:B------:R-:W-:-:S05]  /*1480*/  IMAD.IADD R3, R28, 0x1, R3 ;  /* 0x000000011c037824 */ /* 0x000fca00078e0203 */
[----:B------:R-:W-:Y:S01]  /*1490*/  LOP3.LUT R2, R3, R2, RZ, 0xfc, !PT ;  /* 0x0000000203027212 */ /* 0x000fe200078efcff */
[----:B------:R-:W-:Y:S06]  /*14a0*/  BRA `(.L_x_31) ;  /* 0x0000000000107947 */ /* 0x000fec0003800000 */
.L_x_30:
[----:B------:R-:W-:-:S04]  /*14b0*/  LOP3.LUT R2, R2, 0x80000000, RZ, 0xc0, !PT ;  /* 0x8000000002027812 */ /* 0x000fc800078ec0ff */
[----:B------:R-:W-:Y:S01]  /*14c0*/  LOP3.LUT R2, R2, 0x7f800000, RZ, 0xfc, !PT ;  /* 0x7f80000002027812 */ /* 0x000fe200078efcff */
[----:B------:R-:W-:Y:S06]  /*14d0*/  BRA `(.L_x_31) ;  /* 0x0000000000047947 */ /* 0x000fec0003800000 */
.L_x_29:
[----:B------:R-:W-:-:S07]  /*14e0*/  IMAD R2, R28, 0x800000, R2 ;  /* 0x008000001c027824 */ /* 0x000fce00078e0202 */
.L_x_31:
[----:B------:R-:W-:Y:S05]  /*14f0*/  BSYNC.RECONVERGENT B5 ;  /* 0x0000000000057941 */ /* 0x000fea0003800200 */
.L_x_28:
[----:B------:R-:W-:Y:S05]  /*1500*/  BRA `(.L_x_32) ;  /* 0x0000000000207947 */ /* 0x000fea0003800000 */
.L_x_27:
[----:B------:R-:W-:-:S04]  /*1510*/  LOP3.LUT R2, R9, 0x80000000, R2, 0x48, !PT ;  /* 0x8000000009027812 */ /* 0x000fc800078e4802 */
[----:B------:R-:W-:Y:S01]  /*1520*/  LOP3.LUT R2, R2, 0x7f800000, RZ, 0xfc, !PT ;  /* 0x7f80000002027812 */ /* 0x000fe200078efcff */
[----:B------:R-:W-:Y:S06]  /*1530*/  BRA `(.L_x_32) ;  /* 0x0000000000147947 */ /* 0x000fec0003800000 */
.L_x_26:
[----:B------:R-:W-:Y:S01]  /*1540*/  LOP3.LUT R2, R9, 0x80000000, R2, 0x48, !PT ;  /* 0x8000000009027812 */ /* 0x000fe200078e4802 */
[----:B------:R-:W-:Y:S06]  /*1550*/  BRA `(.L_x_32) ;  /* 0x00000000000c7947 */ /* 0x000fec0003800000 */
.L_x_25:
[----:B------:R-:W0:Y:S01]  /*1560*/  MUFU.RSQ R2, -QNAN ;  /* 0xffc0000000027908 */ /* 0x000e220000001400 */
[----:B------:R-:W-:Y:S05]  /*1570*/  BRA `(.L_x_32) ;  /* 0x0000000000047947 */ /* 0x000fea0003800000 */
.L_x_24:
[----:B------:R-:W-:-:S07]  /*1580*/  FADD.FTZ R2, R2, R24 ;  /* 0x0000001802027221 */ /* 0x000fce0000010000 */
.L_x_32:
[----:B------:R-:W-:Y:S05]  /*1590*/  BSYNC.RECONVERGENT B4 ;  /* 0x0000000000047941 */ /* 0x000fea0003800200 */
.L_x_22:
[----:B0-----:R-:W-:Y:S02]  /*15a0*/  IMAD.MOV.U32 R31, RZ, RZ, R2 ;  /* 0x000000ffff1f7224 */ /* 0x001fe400078e0002 */
[----:B------:R-:W-:Y:S02]  /*15b0*/  IMAD.MOV.U32 R2, RZ, RZ, R5 ;  /* 0x000000ffff027224 */ /* 0x000fe400078e0005 */
[----:B------:R-:W-:-:S04]  /*15c0*/  IMAD.MOV.U32 R3, RZ, RZ, 0x0 ;  /* 0x00000000ff037424 */ /* 0x000fc800078e00ff */
[----:B------:R-:W-:Y:S05]  /*15d0*/  RET.REL.NODEC R2 `(_Z17rasterizeTrianglePiS_P6float3P4int3P8fragmentS1_S_) ;  /* 0xffffffe802887950 */ /* 0x000fea0003c3ffff */
.L_x_33:
        /* <DEDUP_REMOVED lines=10> */
.L_x_35:


//--------------------- .text._Z12vertexShaderPiS_P6float3S_ --------------------------
	.section	.text._Z12vertexShaderPiS_P6float3S_,"ax",@progbits
	.align	128
        .global         _Z12vertexShaderPiS_P6float3S_
        .type           _Z12vertexShaderPiS_P6float3S_,@function
        .size           _Z12vertexShaderPiS_P6float3S_,(.L_x_39 - _Z12vertexShaderPiS_P6float3S_)
        .other          _Z12vertexShaderPiS_P6float3S_,@"STO_CUDA_ENTRY STV_DEFAULT"
_Z12vertexShaderPiS_P6float3S_:
.text._Z12vertexShaderPiS_P6float3S_:
[----:B------:R-:W-:Y:S01]  /*0000*/  LDC R1, c[0x0][0x37c] ;  /* 0x0000df00ff017b82 */ /* 0x000fe20000000800 */
[----:B------:R-:W-:Y:S05]  /*0010*/  EXIT ;  /* 0x000000000000794d */ /* 0x000fea0003800000 */
.L_x_34:
        /* <DEDUP_REMOVED lines=14> */
.L_x_39:


//--------------------- .nv.shared.reserved.0     --------------------------
	.section	.nv.shared.reserved.0,"aw",@nobits
	.weak		__nv_reservedSMEM_offset_0_alias
	.size		__nv_reservedSMEM_offset_0_alias, 0, 64
	.other		__nv_reservedSMEM_offset_0_alias,@"STO_CUDA_RESERVED_SHARED STV_DEFAULT"
__nv_reservedSMEM_offset_0_alias:
	.zero		0
	.zero		64


//--------------------- .nv.global                --------------------------
	.section	.nv.global,"aw",@nobits
.nv.global:
	.type		_ZN34_INTERNAL_0ecebcdf_4_k_cu_21201e0f6thrust24THRUST_300001_SM_1000_NS3seqE,@object
	.size		_ZN34_INTERNAL_0ecebcdf_4_k_cu_21201e0f6thrust24THRUST_300001_SM_1000_NS3seqE,(_ZN34_INTERNAL_0ecebcdf_4_k_cu_21201e0f4cuda3std3__48in_placeE - _ZN34_INTERNAL_0ecebcdf_4_k_cu_21201e0f6thrust24THRUST_300001_SM_1000_NS3seqE)
_ZN34_INTERNAL_0ecebcdf_4_k_cu_21201e0f6thrust24THRUST_300001_SM_1000_NS3seqE:
	.zero		1
	.type		_ZN34_INTERNAL_0ecebcdf_4_k_cu_21201e0f4cuda3std3__48in_placeE,@object
	.size		_ZN34_INTERNAL_0ecebcdf_4_k_cu_21201e0f4cuda3std3__48in_placeE,(_ZN34_INTERNAL_0ecebcdf_4_k_cu_21201e0f4cuda3std6ranges3__45__cpo4sizeE - _ZN34_INTERNAL_0ecebcdf_4_k_cu_21201e0f4cuda3std3__48in_placeE)
_ZN34_INTERNAL_0ecebcdf_4_k_cu_21201e0f4cuda3std3__48in_placeE:
	.zero		1
	.type		_ZN34_INTERNAL_0ecebcdf_4_k_cu_21201e0f4cuda3std6ranges3__45__cpo4sizeE,@object
	.size		_ZN34_INTERNAL_0ecebcdf_4_k_cu_21201e0f4cuda3std6ranges3__45__cpo4sizeE,(_ZN34_INTERNAL_0ecebcdf_4_k_cu_21201e0f6thrust24THRUST_300001_SM_1000_NS12placeholders2_3E - _ZN34_INTERNAL_0ecebcdf_4_k_cu_21201e0f4cuda3std6ranges3__45__cpo4sizeE)
_ZN34_INTERNAL_0ecebcdf_4_k_cu_21201e0f4cuda3std6ranges3__45__cpo4sizeE:
	.zero		1
	.type		_ZN34_INTERNAL_0ecebcdf_4_k_cu_21201e0f6thrust24THRUST_300001_SM_1000_NS12placeholders2_3E,@object
	.size		_ZN34_INTERNAL_0ecebcdf_4_k_cu_21201e0f6thrust24THRUST_300001_SM_1000_NS12placeholders2_3E,(_ZN34_INTERNAL_0ecebcdf_4_k_cu_21201e0f4cuda3std3__45__cpo6cbeginE - _ZN34_INTERNAL_0ecebcdf_4_k_cu_21201e0f6thrust24THRUST_300001_SM_1000_NS12placeholders2_3E)
_ZN34_INTERNAL_0ecebcdf_4_k_cu_21201e0f6thrust24THRUST_300001_SM_1000_NS12placeholders2_3E:
	.zero		1
	.type		_ZN34_INTERNAL_0ecebcdf_4_k_cu_21201e0f4cuda3std3__45__cpo6cbeginE,@object
	.size		_ZN34_INTERNAL_0ecebcdf_4_k_cu_21201e0f4cuda3std3__45__cpo6cbeginE,(_ZN34_INTERNAL_0ecebcdf_4_k_cu_21201e0f4cuda3std6ranges3__45__cpo6cbeginE - _ZN34_INTERNAL_0ecebcdf_4_k_cu_21201e0f4cuda3std3__45__cpo6cbeginE)
_ZN34_INTERNAL_0ecebcdf_4_k_cu_21201e0f4cuda3std3__45__cpo6cbeginE:
	.zero		1
	.type		_ZN34_INTERNAL_0ecebcdf_4_k_cu_21201e0f4cuda3std6ranges3__45__cpo6cbeginE,@object
	.size		_ZN34_INTERNAL_0ecebcdf_4_k_cu_21201e0f4cuda3std6ranges3__45__cpo6cbeginE,(_ZN34_INTERNAL_0ecebcdf_4_k_cu_21201e0f6thrust24THRUST_300001_SM_1000_NS12placeholders2_7E - _ZN34_INTERNAL_0ecebcdf_4_k_cu_21201e0f4cuda3std6ranges3__45__cpo6cbeginE)
_ZN34_INTERNAL_0ecebcdf_4_k_cu_21201e0f4cuda3std6ranges3__45__cpo6cbeginE:
	.zero		1
	.type		_ZN34_INTERNAL_0ecebcdf_4_k_cu_21201e0f6thrust24THRUST_300001_SM_1000_NS12placeholders2_7E,@object
	.size		_ZN34_INTERNAL_0ecebcdf_4_k_cu_21201e0f6thrust24THRUST_300001_SM_1000_NS12placeholders2_7E,(_ZN34_INTERNAL_0ecebcdf_4_k_cu_21201e0f4cuda3std3__45__cpo7crbeginE - _ZN34_INTERNAL_0ecebcdf_4_k_cu_21201e0f6thrust24THRUST_300001_SM_1000_NS12placeholders2_7E)
_ZN34_INTERNAL_0ecebcdf_4_k_cu_21201e0f6thrust24THRUST_300001_SM_1000_NS12placeholders2_7E:
	.zero		1
	.type		_ZN34_INTERNAL_0ecebcdf_4_k_cu_21201e0f4cuda3std3__45__cpo7crbeginE,@object
	.size		_ZN34_INTERNAL_0ecebcdf_4_k_cu_21201e0f4cuda3std3__45__cpo7crbeginE,(_ZN34_INTERNAL_0ecebcdf_4_k_cu_21201e0f4cuda3std6ranges3__45__cpo4nextE - _ZN34_INTERNAL_0ecebcdf_4_k_cu_21201e0f4cuda3std3__45__cpo7crbeginE)
_ZN34_INTERNAL_0ecebcdf_4_k_cu_21201e0f4cuda3std3__45__cpo7crbeginE:
	.zero		1
	.type		_ZN34_INTERNAL_0ecebcdf_4_k_cu_21201e0f4cuda3std6ranges3__45__cpo4nextE,@object
	.size		_ZN34_INTERNAL_0ecebcdf_4_k_cu_21201e0f4cuda3std6ranges3__45__cpo4nextE,(_ZN34_INTERNAL_0ecebcdf_4_k_cu_21201e0f4cuda3std6ranges3__45__cpo4swapE - _ZN34_INTERNAL_0ecebcdf_4_k_cu_21201e0f4cuda3std6ranges3__45__cpo4nextE)
_ZN34_INTERNAL_0ecebcdf_4_k_cu_21201e0f4cuda3std6ranges3__45__cpo4nextE:
	.zero		1
	.type		_ZN34_INTERNAL_0ecebcdf_4_k_cu_21201e0f4cuda3std6ranges3__45__cpo4swapE,@object
	.size		_ZN34_INTERNAL_0ecebcdf_4_k_cu_21201e0f4cuda3std6ranges3__45__cpo4swapE,(_ZN34_INTERNAL_0ecebcdf_4_k_cu_21201e0f6thrust24THRUST_300001_SM_1000_NS8cuda_cub10par_nosyncE - _ZN34_INTERNAL_0ecebcdf_4_k_cu_21201e0f4cuda3std6ranges3__45__cpo4swapE)
_ZN34_INTERNAL_0ecebcdf_4_k_cu_21201e0f4cuda3std6ranges3__45__cpo4swapE:
	.zero		1
	.type		_ZN34_INTERNAL_0ecebcdf_4_k_cu_21201e0f6thrust24THRUST_300001_SM_1000_NS8cuda_cub10par_nosyncE,@object
	.size		_ZN34_INTERNAL_0ecebcdf_4_k_cu_21201e0f6thrust24THRUST_300001_SM_1000_NS8cuda_cub10par_nosyncE,(_ZN34_INTERNAL_0ecebcdf_4_k_cu_21201e0f6thrust24THRUST_300001_SM_1000_NS12placeholders2_9E - _ZN34_INTERNAL_0ecebcdf_4_k_cu_21201e0f6thrust24THRUST_300001_SM_1000_NS8cuda_cub10par_nosyncE)
_ZN34_INTERNAL_0ecebcdf_4_k_cu_21201e0f6thrust24THRUST_300001_SM_1000_NS8cuda_cub10par_nosyncE:
	.zero		1
	.type		_ZN34_INTERNAL_0ecebcdf_4_k_cu_21201e0f6thrust24THRUST_300001_SM_1000_NS12placeholders2_9E,@object
	.size		_ZN34_INTERNAL_0ecebcdf_4_k_cu_21201e0f6thrust24THRUST_300001_SM_1000_NS12placeholders2_9E,(_ZN34_INTERNAL_0ecebcdf_4_k_cu_21201e0f4cuda3std3__436_GLOBAL__N__0ecebcdf_4_k_cu_21201e0f6ignoreE - _ZN34_INTERNAL_0ecebcdf_4_k_cu_21201e0f6thrust24THRUST_300001_SM_1000_NS12placeholders2_9E)
_ZN34_INTERNAL_0ecebcdf_4_k_cu_21201e0f6thrust24THRUST_300001_SM_1000_NS12placeholders2_9E:
	.zero		1
	.type		_ZN34_INTERNAL_0ecebcdf_4_k_cu_21201e0f4cuda3std3__436_GLOBAL__N__0ecebcdf_4_k_cu_21201e0f6ignoreE,@object
	.size		_ZN34_INTERNAL_0ecebcdf_4_k_cu_21201e0f4cuda3std3__436_GLOBAL__N__0ecebcdf_4_k_cu_21201e0f6ignoreE,(_ZN34_INTERNAL_0ecebcdf_4_k_cu_21201e0f4cuda3std6ranges3__45__cpo4dataE - _ZN34_INTERNAL_0ecebcdf_4_k_cu_21201e0f4cuda3std3__436_GLOBAL__N__0ecebcdf_4_k_cu_21201e0f6ignoreE)
_ZN34_INTERNAL_0ecebcdf_4_k_cu_21201e0f4cuda3std3__436_GLOBAL__N__0ecebcdf_4_k_cu_21201e0f6ignoreE:
	.zero		1
	.type		_ZN34_INTERNAL_0ecebcdf_4_k_cu_21201e0f4cuda3std6ranges3__45__cpo4dataE,@object
	.size		_ZN34_INTERNAL_0ecebcdf_4_k_cu_21201e0f4cuda3std6ranges3__45__cpo4dataE,(_ZN34_INTERNAL_0ecebcdf_4_k_cu_21201e0f6thrust24THRUST_300001_SM_1000_NS12placeholders2_1E - _ZN34_INTERNAL_0ecebcdf_4_k_cu_21201e0f4cuda3std6ranges3__45__cpo4dataE)
_ZN34_INTERNAL_0ecebcdf_4_k_cu_21201e0f4cuda3std6ranges3__45__cpo4dataE:
	.zero		1
	.type		_ZN34_INTERNAL_0ecebcdf_4_k_cu_21201e0f6thrust24THRUST_300001_SM_1000_NS12placeholders2_1E,@object
	.size		_ZN34_INTERNAL_0ecebcdf_4_k_cu_21201e0f6thrust24THRUST_300001_SM_1000_NS12placeholders2_1E,(_ZN34_INTERNAL_0ecebcdf_4_k_cu_21201e0f4cuda3std3__45__cpo5beginE - _ZN34_INTERNAL_0ecebcdf_4_k_cu_21201e0f6thrust24THRUST_300001_SM_1000_NS12placeholders2_1E)
_ZN34_INTERNAL_0ecebcdf_4_k_cu_21201e0f6thrust24THRUST_300001_SM_1000_NS12placeholders2_1E:
	.zero		1
	.type		_ZN34_INTERNAL_0ecebcdf_4_k_cu_21201e0f4cuda3std3__45__cpo5beginE,@object
	.size		_ZN34_INTERNAL_0ecebcdf_4_k_cu_21201e0f4cuda3std3__45__cpo5beginE,(_ZN34_INTERNAL_0ecebcdf_4_k_cu_21201e0f4cuda3std6ranges3__45__cpo5beginE - _ZN34_INTERNAL_0ecebcdf_4_k_cu_21201e0f4cuda3std3__45__cpo5beginE)
_ZN34_INTERNAL_0ecebcdf_4_k_cu_21201e0f4cuda3std3__45__cpo5beginE:
	.zero		1
	.type		_ZN34_INTERNAL_0ecebcdf_4_k_cu_21201e0f4cuda3std6ranges3__45__cpo5beginE,@object
	.size		_ZN34_INTERNAL_0ecebcdf_4_k_cu_21201e0f4cuda3std6ranges3__45__cpo5beginE,(_ZN34_INTERNAL_0ecebcdf_4_k_cu_21201e0f6thrust24THRUST_300001_SM_1000_NS12placeholders2_5E - _ZN34_INTERNAL_0ecebcdf_4_k_cu_21201e0f4cuda3std6ranges3__45__cpo5beginE)
_ZN34_INTERNAL_0ecebcdf_4_k_cu_21201e0f4cuda3std6ranges3__45__cpo5beginE:
	.zero		1
	.type		_ZN34_INTERNAL_0ecebcdf_4_k_cu_21201e0f6thrust24THRUST_300001_SM_1000_NS12placeholders2_5E,@object
	.size		_ZN34_INTERNAL_0ecebcdf_4_k_cu_21201e0f6thrust24THRUST_300001_SM_1000_NS12placeholders2_5E,(_ZN34_INTERNAL_0ecebcdf_4_k_cu_21201e0f4cuda3std3__45__cpo6rbeginE - _ZN34_INTERNAL_0ecebcdf_4_k_cu_21201e0f6thrust24THRUST_300001_SM_1000_NS12placeholders2_5E)
_ZN34_INTERNAL_0ecebcdf_4_k_cu_21201e0f6thrust24THRUST_300001_SM_1000_NS12placeholders2_5E:
	.zero		1
	.type		_ZN34_INTERNAL_0ecebcdf_4_k_cu_21201e0f4cuda3std3__45__cpo6rbeginE,@object
	.size		_ZN34_INTERNAL_0ecebcdf_4_k_cu_21201e0f4cuda3std3__45__cpo6rbeginE,(_ZN34_INTERNAL_0ecebcdf_4_k_cu_21201e0f4cuda3std6ranges3__45__cpo7advanceE - _ZN34_INTERNAL_0ecebcdf_4_k_cu_21201e0f4cuda3std3__45__cpo6rbeginE)
_ZN34_INTERNAL_0ecebcdf_4_k_cu_21201e0f4cuda3std3__45__cpo6rbeginE:
	.zero		1
	.type		_ZN34_INTERNAL_0ecebcdf_4_k_cu_21201e0f4cuda3std6ranges3__45__cpo7advanceE,@object
	.size		_ZN34_INTERNAL_0ecebcdf_4_k_cu_21201e0f4cuda3std6ranges3__45__cpo7advanceE,(_ZN34_INTERNAL_0ecebcdf_4_k_cu_21201e0f4cuda3std3__47nulloptE - _ZN34_INTERNAL_0ecebcdf_4_k_cu_21201e0f4cuda3std6ranges3__45__cpo7advanceE)
_ZN34_INTERNAL_0ecebcdf_4_k_cu_21201e0f4cuda3std6ranges3__45__cpo7advanceE:
	.zero		1
	.type		_ZN34_INTERNAL_0ecebcdf_4_k_cu_21201e0f4cuda3std3__47nulloptE,@object
	.size		_ZN34_INTERNAL_0ecebcdf_4_k_cu_21201e0f4cuda3std3__47nulloptE,(_ZN34_INTERNAL_0ecebcdf_4_k_cu_21201e0f4cuda3std6ranges3__45__cpo8distanceE - _ZN34_INTERNAL_0ecebcdf_4_k_cu_21201e0f4cuda3std3__47nulloptE)
_ZN34_INTERNAL_0ecebcdf_4_k_cu_21201e0f4cuda3std3__47nulloptE:
	.zero		1
	.type		_ZN34_INTERNAL_0ecebcdf_4_k_cu_21201e0f4cuda3std6ranges3__45__cpo8distanceE,@object
	.size		_ZN34_INTERNAL_0ecebcdf_4_k_cu_21201e0f4cuda3std6ranges3__45__cpo8distanceE,(_ZN34_INTERNAL_0ecebcdf_4_k_cu_21201e0f6thrust24THRUST_300001_SM_1000_NS12placeholders3_10E - _ZN34_INTERNAL_0ecebcdf_4_k_cu_21201e0f4cuda3std6ranges3__45__cpo8distanceE)
_ZN34_INTERNAL_0ecebcdf_4_k_cu_21201e0f4cuda3std6ranges3__45__cpo8distanceE:
	.zero		1
	.type		_ZN34_INTERNAL_0ecebcdf_4_k_cu_21201e0f6thrust24THRUST_300001_SM_1000_NS12placeholders3_10E,@object
	.size		_ZN34_INTERNAL_0ecebcdf_4_k_cu_21201e0f6thrust24THRUST_300001_SM_1000_NS12placeholders3_10E,(_ZN34_INTERNAL_0ecebcdf_4_k_cu_21201e0f4cuda3std3__419piecewise_constructE - _ZN34_INTERNAL_0ecebcdf_4_k_cu_21201e0f6thrust24THRUST_300001_SM_1000_NS12placeholders3_10E)
_ZN34_INTERNAL_0ecebcdf_4_k_cu_21201e0f6thrust24THRUST_300001_SM_1000_NS12placeholders3_10E:
	.zero		1
	.type		_ZN34_INTERNAL_0ecebcdf_4_k_cu_21201e0f4cuda3std3__419piecewise_constructE,@object
	.size		_ZN34_INTERNAL_0ecebcdf_4_k_cu_21201e0f4cuda3std3__419piecewise_constructE,(_ZN34_INTERNAL_0ecebcdf_4_k_cu_21201e0f4cuda3std6ranges3__45__cpo5cdataE - _ZN34_INTERNAL_0ecebcdf_4_k_cu_21201e0f4cuda3std3__419piecewise_constructE)
_ZN34_INTERNAL_0ecebcdf_4_k_cu_21201e0f4cuda3std3__419piecewise_constructE:
	.zero		1
	.type		_ZN34_INTERNAL_0ecebcdf_4_k_cu_21201e0f4cuda3std6ranges3__45__cpo5cdataE,@object
	.size		_ZN34_INTERNAL_0ecebcdf_4_k_cu_21201e0f4cuda3std6ranges3__45__cpo5cdataE,(_ZN34_INTERNAL_0ecebcdf_4_k_cu_21201e0f6thrust24THRUST_300001_SM_1000_NS12placeholders2_2E - _ZN34_INTERNAL_0ecebcdf_4_k_cu_21201e0f4cuda3std6ranges3__45__cpo5cdataE)
_ZN34_INTERNAL_0ecebcdf_4_k_cu_21201e0f4cuda3std6ranges3__45__cpo5cdataE:
	.zero		1
	.type		_ZN34_INTERNAL_0ecebcdf_4_k_cu_21201e0f6thrust24THRUST_300001_SM_1000_NS12placeholders2_2E,@object
	.size		_ZN34_INTERNAL_0ecebcdf_4_k_cu_21201e0f6thrust24THRUST_300001_SM_1000_NS12placeholders2_2E,(_ZN34_INTERNAL_0ecebcdf_4_k_cu_21201e0f4cuda3std3__45__cpo3endE - _ZN34_INTERNAL_0ecebcdf_4_k_cu_21201e0f6thrust24THRUST_300001_SM_1000_NS12placeholders2_2E)
_ZN34_INTERNAL_0ecebcdf_4_k_cu_21201e0f6thrust24THRUST_300001_SM_1000_NS12placeholders2_2E:
	.zero		1
	.type		_ZN34_INTERNAL_0ecebcdf_4_k_cu_21201e0f4cuda3std3__45__cpo3endE,@object
	.size		_ZN34_INTERNAL_0ecebcdf_4_k_cu_21201e0f4cuda3std3__45__cpo3endE,(_ZN34_INTERNAL_0ecebcdf_4_k_cu_21201e0f4cuda3std6ranges3__45__cpo3endE - _ZN34_INTERNAL_0ecebcdf_4_k_cu_21201e0f4cuda3std3__45__cpo3endE)
_ZN34_INTERNAL_0ecebcdf_4_k_cu_21201e0f4cuda3std3__45__cpo3endE:
	.zero		1
	.type		_ZN34_INTERNAL_0ecebcdf_4_k_cu_21201e0f4cuda3std6ranges3__45__cpo3endE,@object
	.size		_ZN34_INTERNAL_0ecebcdf_4_k_cu_21201e0f4cuda3std6ranges3__45__cpo3endE,(_ZN34_INTERNAL_0ecebcdf_4_k_cu_21201e0f6thrust24THRUST_300001_SM_1000_NS12placeholders2_6E - _ZN34_INTERNAL_0ecebcdf_4_k_cu_21201e0f4cuda3std6ranges3__45__cpo3endE)
_ZN34_INTERNAL_0ecebcdf_4_k_cu_21201e0f4cuda3std6ranges3__45__cpo3endE:
	.zero		1
	.type		_ZN34_INTERNAL_0ecebcdf_4_k_cu_21201e0f6thrust24THRUST_300001_SM_1000_NS12placeholders2_6E,@object
	.size		_ZN34_INTERNAL_0ecebcdf_4_k_cu_21201e0f6thrust24THRUST_300001_SM_1000_NS12placeholders2_6E,(_ZN34_INTERNAL_0ecebcdf_4_k_cu_21201e0f4cuda3std3__45__cpo4rendE - _ZN34_INTERNAL_0ecebcdf_4_k_cu_21201e0f6thrust24THRUST_300001_SM_1000_NS12placeholders2_6E)
_ZN34_INTERNAL_0ecebcdf_4_k_cu_21201e0f6thrust24THRUST_300001_SM_1000_NS12placeholders2_6E:
	.zero		1
	.type		_ZN34_INTERNAL_0ecebcdf_4_k_cu_21201e0f4cuda3std3__45__cpo4rendE,@object
	.size		_ZN34_INTERNAL_0ecebcdf_4_k_cu_21201e0f4cuda3std3__45__cpo4rendE,(_ZN34_INTERNAL_0ecebcdf_4_k_cu_21201e0f4cuda3std6ranges3__45__cpo9iter_swapE - _ZN34_INTERNAL_0ecebcdf_4_k_cu_21201e0f4cuda3std3__45__cpo4rendE)
_ZN34_INTERNAL_0ecebcdf_4_k_cu_21201e0f4cuda3std3__45__cpo4rendE:
	.zero		1
	.type		_ZN34_INTERNAL_0ecebcdf_4_k_cu_21201e0f4cuda3std6ranges3__45__cpo9iter_swapE,@object
	.size		_ZN34_INTERNAL_0ecebcdf_4_k_cu_21201e0f4cuda3std6ranges3__45__cpo9iter_swapE,(_ZN34_INTERNAL_0ecebcdf_4_k_cu_21201e0f4cuda3std3__48unexpectE - _ZN34_INTERNAL_0ecebcdf_4_k_cu_21201e0f4cuda3std6ranges3__45__cpo9iter_swapE)
_ZN34_INTERNAL_0ecebcdf_4_k_cu_21201e0f4cuda3std6ranges3__45__cpo9iter_swapE:
	.zero		1
	.type		_ZN34_INTERNAL_0ecebcdf_4_k_cu_21201e0f4cuda3std3__48unexpectE,@object
	.size		_ZN34_INTERNAL_0ecebcdf_4_k_cu_21201e0f4cuda3std3__48unexpectE,(_ZN34_INTERNAL_0ecebcdf_4_k_cu_21201e0f6thrust24THRUST_300001_SM_1000_NS8cuda_cub3parE - _ZN34_INTERNAL_0ecebcdf_4_k_cu_21201e0f4cuda3std3__48unexpectE)
_ZN34_INTERNAL_0ecebcdf_4_k_cu_21201e0f4cuda3std3__48unexpectE:
	.zero		1
	.type		_ZN34_INTERNAL_0ecebcdf_4_k_cu_21201e0f6thrust24THRUST_300001_SM_1000_NS8cuda_cub3parE,@object
	.size		_ZN34_INTERNAL_0ecebcdf_4_k_cu_21201e0f6thrust24THRUST_300001_SM_1000_NS8cuda_cub3parE,(_ZN34_INTERNAL_0ecebcdf_4_k_cu_21201e0f6thrust24THRUST_300001_SM_1000_NS12placeholders2_4E - _ZN34_INTERNAL_0ecebcdf_4_k_cu_21201e0f6thrust24THRUST_300001_SM_1000_NS8cuda_cub3parE)
_ZN34_INTERNAL_0ecebcdf_4_k_cu_21201e0f6thrust24THRUST_300001_SM_1000_NS8cuda_cub3parE:
	.zero		1
	.type		_ZN34_INTERNAL_0ecebcdf_4_k_cu_21201e0f6thrust24THRUST_300001_SM_1000_NS12placeholders2_4E,@object
	.size		_ZN34_INTERNAL_0ecebcdf_4_k_cu_21201e0f6thrust24THRUST_300001_SM_1000_NS12placeholders2_4E,(_ZN34_INTERNAL_0ecebcdf_4_k_cu_21201e0f4cuda3std3__45__cpo4cendE - _ZN34_INTERNAL_0ecebcdf_4_k_cu_21201e0f6thrust24THRUST_300001_SM_1000_NS12placeholders2_4E)
_ZN34_INTERNAL_0ecebcdf_4_k_cu_21201e0f6thrust24THRUST_300001_SM_1000_NS12placeholders2_4E:
	.zero		1
	.type		_ZN34_INTERNAL_0ecebcdf_4_k_cu_21201e0f4cuda3std3__45__cpo4cendE,@object
	.size		_ZN34_INTERNAL_0ecebcdf_4_k_cu_21201e0f4cuda3std3__45__cpo4cendE,(_ZN34_INTERNAL_0ecebcdf_4_k_cu_21201e0f4cuda3std6ranges3__45__cpo4cendE - _ZN34_INTERNAL_0ecebcdf_4_k_cu_21201e0f4cuda3std3__45__cpo4cendE)
_ZN34_INTERNAL_0ecebcdf_4_k_cu_21201e0f4cuda3std3__45__cpo4cendE:
	.zero		1
	.type		_ZN34_INTERNAL_0ecebcdf_4_k_cu_21201e0f4cuda3std6ranges3__45__cpo4cendE,@object
	.size		_ZN34_INTERNAL_0ecebcdf_4_k_cu_21201e0f4cuda3std6ranges3__45__cpo4cendE,(_ZN34_INTERNAL_0ecebcdf_4_k_cu_21201e0f4cuda3std3__420unreachable_sentinelE - _ZN34_INTERNAL_0ecebcdf_4_k_cu_21201e0f4cuda3std6ranges3__45__cpo4cendE)
_ZN34_INTERNAL_0ecebcdf_4_k_cu_21201e0f4cuda3std6ranges3__45__cpo4cendE:
	.zero		1
	.type		_ZN34_INTERNAL_0ecebcdf_4_k_cu_21201e0f4cuda3std3__420unreachable_sentinelE,@object
	.size		_ZN34_INTERNAL_0ecebcdf_4_k_cu_21201e0f4cuda3std3__420unreachable_sentinelE,(_ZN34_INTERNAL_0ecebcdf_4_k_cu_21201e0f4cuda3std6ranges3__45__cpo5ssizeE - _ZN34_INTERNAL_0ecebcdf_4_k_cu_21201e0f4cuda3std3__420unreachable_sentinelE)
_ZN34_INTERNAL_0ecebcdf_4_k_cu_21201e0f4cuda3std3__420unreachable_sentinelE:
	.zero		1
	.type		_ZN34_INTERNAL_0ecebcdf_4_k_cu_21201e0f4cuda3std6ranges3__45__cpo5ssizeE,@object
	.size		_ZN34_INTERNAL_0ecebcdf_4_k_cu_21201e0f4cuda3std6ranges3__45__cpo5ssizeE,(_ZN34_INTERNAL_0ecebcdf_4_k_cu_21201e0f6thrust24THRUST_300001_SM_1000_NS12placeholders2_8E - _ZN34_INTERNAL_0ecebcdf_4_k_cu_21201e0f4cuda3std6ranges3__45__cpo5ssizeE)
_ZN34_INTERNAL_0ecebcdf_4_k_cu_21201e0f4cuda3std6ranges3__45__cpo5ssizeE:
	.zero		1
	.type		_ZN34_INTERNAL_0ecebcdf_4_k_cu_21201e0f6thrust24THRUST_300001_SM_1000_NS12placeholders2_8E,@object
	.size		_ZN34_INTERNAL_0ecebcdf_4_k_cu_21201e0f6thrust24THRUST_300001_SM_1000_NS12placeholders2_8E,(_ZN34_INTERNAL_0ecebcdf_4_k_cu_21201e0f4cuda3std3__45__cpo5crendE - _ZN34_INTERNAL_0ecebcdf_4_k_cu_21201e0f6thrust24THRUST_300001_SM_1000_NS12placeholders2_8E)
_ZN34_INTERNAL_0ecebcdf_4_k_cu_21201e0f6thrust24THRUST_300001_SM_1000_NS12placeholders2_8E:
	.zero		1
	.type		_ZN34_INTERNAL_0ecebcdf_4_k_cu_21201e0f4cuda3std3__45__cpo5crendE,@object
	.size		_ZN34_INTERNAL_0ecebcdf_4_k_cu_21201e0f4cuda3std3__45__cpo5crendE,(_ZN34_INTERNAL_0ecebcdf_4_k_cu_21201e0f4cuda3std6ranges3__45__cpo4prevE - _ZN34_INTERNAL_0ecebcdf_4_k_cu_21201e0f4cuda3std3__45__cpo5crendE)
_ZN34_INTERNAL_0ecebcdf_4_k_cu_21201e0f4cuda3std3__45__cpo5crendE:
	.zero		1
	.type		_ZN34_INTERNAL_0ecebcdf_4_k_cu_21201e0f4cuda3std6ranges3__45__cpo4prevE,@object
	.size		_ZN34_INTERNAL_0ecebcdf_4_k_cu_21201e0f4cuda3std6ranges3__45__cpo4prevE,(_ZN34_INTERNAL_0ecebcdf_4_k_cu_21201e0f4cuda3std6ranges3__45__cpo9iter_moveE - _ZN34_INTERNAL_0ecebcdf_4_k_cu_21201e0f4cuda3std6ranges3__45__cpo4prevE)
_ZN34_INTERNAL_0ecebcdf_4_k_cu_21201e0f4cuda3std6ranges3__45__cpo4prevE:
	.zero		1
	.type		_ZN34_INTERNAL_0ecebcdf_4_k_cu_21201e0f4cuda3std6ranges3__45__cpo9iter_moveE,@object
	.size		_ZN34_INTERNAL_0ecebcdf_4_k_cu_21201e0f4cuda3std6ranges3__45__cpo9iter_moveE,(_ZN34_INTERNAL_0ecebcdf_4_k_cu_21201e0f6thrust24THRUST_300001_SM_1000_NS6system6detail10sequential3seqE - _ZN34_INTERNAL_0ecebcdf_4_k_cu_21201e0f4cuda3std6ranges3__45__cpo9iter_moveE)
_ZN34_INTERNAL_0ecebcdf_4_k_cu_21201e0f4cuda3std6ranges3__45__cpo9iter_moveE:
	.zero		1
	.type		_ZN34_INTERNAL_0ecebcdf_4_k_cu_21201e0f6thrust24THRUST_300001_SM_1000_NS6system6detail10sequential3seqE,@object
	.size		_ZN34_INTERNAL_0ecebcdf_4_k_cu_21201e0f6thrust24THRUST_300001_SM_1000_NS6system6detail10sequential3seqE,(.L_31 - _ZN34_INTERNAL_0ecebcdf_4_k_cu_21201e0f6thrust24THRUST_300001_SM_1000_NS6system6detail10sequential3seqE)
_ZN34_INTERNAL_0ecebcdf_4_k_cu_21201e0f6thrust24THRUST_300001_SM_1000_NS6system6detail10sequential3seqE:
	.zero		1
.L_31:


//--------------------- .nv.constant0._ZN3cub18CUB_300001_SM_10006detail11EmptyKernelIvEEvv --------------------------
	.section	.nv.constant0._ZN3cub18CUB_300001_SM_10006detail11EmptyKernelIvEEvv,"a",@progbits
	.sectionflags	@""
	.align	4
.nv.constant0._ZN3cub18CUB_300001_SM_10006detail11EmptyKernelIvEEvv:
	.zero		896


//--------------------- .nv.constant0._Z14fragmentShaderP6uchar4PiS1_P6float3P4int3P8fragmentS3_S1_ --------------------------
	.section	.nv.constant0._Z14fragmentShaderP6uchar4PiS1_P6float3P4int3P8fragmentS3_S1_,"a",@progbits
	.sectionflags	@""
	.align	4
.nv.constant0._Z14fragmentShaderP6uchar4PiS1_P6float3P4int3P8fragmentS3_S1_:
	.zero		960


//--------------------- .nv.constant0._Z17rasterizeTrianglePiS_P6float3P4int3P8fragmentS1_S_ --------------------------
	.section	.nv.constant0._Z17rasterizeTrianglePiS_P6float3P4int3P8fragmentS1_S_,"a",@progbits
	.sectionflags	@""
	.align	4
.nv.constant0._Z17rasterizeTrianglePiS_P6float3P4int3P8fragmentS1_S_:
	.zero		952


//--------------------- .nv.constant0._Z12vertexShaderPiS_P6float3S_ --------------------------
	.section	.nv.constant0._Z12vertexShaderPiS_P6float3S_,"a",@progbits
	.sectionflags	@""
	.align	4
.nv.constant0._Z12vertexShaderPiS_P6float3S_:
	.zero		928


//--------------------- SYMBOLS --------------------------

	.type		.nv.reservedSmem.offset0,@object
	.size		.nv.reservedSmem.offset0,0x4
